//
// Generated by NVIDIA NVVM Compiler
//
// Compiler Build ID: CL-36424714
// Cuda compilation tools, release 13.0, V13.0.88
// Based on NVVM 20.0.0
//

.version 9.0
.target sm_100
.address_size 64

	// .globl	_Z11warm_up_gpulPf
.global .align 4 .b8 precalc_xorwow_matrix[102400];
.global .align 4 .b8 precalc_xorwow_offset_matrix[102400];
.global .align 4 .b8 mrg32k3aM1[2304];
.global .align 4 .b8 mrg32k3aM2[2304];
.global .align 4 .b8 mrg32k3aM1SubSeq[2016];
.global .align 4 .b8 mrg32k3aM2SubSeq[2016];
.global .align 4 .b8 mrg32k3aM1Seq[2304];
.global .align 4 .b8 mrg32k3aM2Seq[2304];
.const .align 8 .b8 __cr_lgamma_table[72];

.visible .entry _Z11warm_up_gpulPf(
	.param .u64 _Z11warm_up_gpulPf_param_0,
	.param .u64 .ptr .align 1 _Z11warm_up_gpulPf_param_1
)
{
	.local .align 8 .b8 	__local_depot0[48];
	.reg .b64 	%SP;
	.reg .b64 	%SPL;
	.reg .pred 	%p<64>;
	.reg .b32 	%r<1298>;
	.reg .b32 	%f<8>;
	.reg .b64 	%rd<38>;
	.reg .b64 	%fd<22>;

	mov.u64 	%SPL, __local_depot0;
	ld.param.u64 	%rd11, [_Z11warm_up_gpulPf_param_0];
	ld.param.u64 	%rd10, [_Z11warm_up_gpulPf_param_1];
	add.u64 	%rd1, %SPL, 0;
	mov.u32 	%r569, %ctaid.x;
	mov.u32 	%r570, %ntid.x;
	mov.u32 	%r571, %tid.x;
	mad.lo.s32 	%r1, %r569, %r570, %r571;
	cvt.u32.u64 	%r572, %rd11;
	xor.b32  	%r573, %r572, -1429050551;
	mul.lo.s32 	%r2, %r573, 1099087573;
	{ .reg .b32 tmp; mov.b64 {tmp, %r574}, %rd11; }
	xor.b32  	%r3, %r574, -136515619;
	mul.lo.s32 	%r575, %r3, -1703105765;
	add.s32 	%r576, %r2, %r575;
	add.s32 	%r577, %r576, 6615241;
	add.s32 	%r1021, %r2, 123456789;
	st.local.v2.u32 	[%rd1], {%r577, %r1021};
	xor.b32  	%r1020, %r2, 362436069;
	add.s32 	%r1019, %r575, 521288629;
	st.local.v2.u32 	[%rd1+8], {%r1020, %r1019};
	xor.b32  	%r1018, %r575, 88675123;
	add.s32 	%r1017, %r2, 5783321;
	st.local.v2.u32 	[%rd1+16], {%r1018, %r1017};
	setp.eq.s32 	%p1, %r1, 0;
	@%p1 bra 	$L__BB0_115;
	cvt.u64.u32 	%rd37, %r1;
	mov.b32 	%r1004, 0;
$L__BB0_2:
	mov.u64 	%rd3, %rd37;
	and.b64  	%rd4, %rd3, 3;
	setp.eq.s64 	%p2, %rd4, 0;
	@%p2 bra 	$L__BB0_114;
	mul.wide.u32 	%rd13, %r1004, 3200;
	mov.u64 	%rd14, precalc_xorwow_matrix;
	add.s64 	%rd5, %rd14, %rd13;
	mov.b32 	%r1017, 0;
	mov.u32 	%r1018, %r1017;
	mov.u32 	%r1019, %r1017;
	mov.u32 	%r1020, %r1017;
	mov.u32 	%r1021, %r1017;
	mov.u32 	%r1010, %r1017;
$L__BB0_4:
	mul.wide.u32 	%rd15, %r1010, 4;
	add.s64 	%rd16, %rd1, %rd15;
	ld.local.u32 	%r21, [%rd16+4];
	shl.b32 	%r22, %r1010, 5;
	mov.b32 	%r1016, 0;
$L__BB0_5:
	.pragma "nounroll";
	shr.u32 	%r581, %r21, %r1016;
	and.b32  	%r582, %r581, 1;
	setp.eq.b32 	%p3, %r582, 1;
	not.pred 	%p4, %p3;
	add.s32 	%r583, %r22, %r1016;
	mul.lo.s32 	%r584, %r583, 5;
	mul.wide.u32 	%rd17, %r584, 4;
	add.s64 	%rd6, %rd5, %rd17;
	@%p4 bra 	$L__BB0_7;
	ld.global.nc.u32 	%r585, [%rd6];
	xor.b32  	%r1021, %r1021, %r585;
	ld.global.nc.u32 	%r586, [%rd6+4];
	xor.b32  	%r1020, %r1020, %r586;
	ld.global.nc.u32 	%r587, [%rd6+8];
	xor.b32  	%r1019, %r1019, %r587;
	ld.global.nc.u32 	%r588, [%rd6+12];
	xor.b32  	%r1018, %r1018, %r588;
	ld.global.nc.u32 	%r589, [%rd6+16];
	xor.b32  	%r1017, %r1017, %r589;
$L__BB0_7:
	and.b32  	%r591, %r581, 2;
	setp.eq.s32 	%p5, %r591, 0;
	@%p5 bra 	$L__BB0_9;
	ld.global.nc.u32 	%r592, [%rd6+20];
	xor.b32  	%r1021, %r1021, %r592;
	ld.global.nc.u32 	%r593, [%rd6+24];
	xor.b32  	%r1020, %r1020, %r593;
	ld.global.nc.u32 	%r594, [%rd6+28];
	xor.b32  	%r1019, %r1019, %r594;
	ld.global.nc.u32 	%r595, [%rd6+32];
	xor.b32  	%r1018, %r1018, %r595;
	ld.global.nc.u32 	%r596, [%rd6+36];
	xor.b32  	%r1017, %r1017, %r596;
$L__BB0_9:
	and.b32  	%r598, %r581, 4;
	setp.eq.s32 	%p6, %r598, 0;
	@%p6 bra 	$L__BB0_11;
	ld.global.nc.u32 	%r599, [%rd6+40];
	xor.b32  	%r1021, %r1021, %r599;
	ld.global.nc.u32 	%r600, [%rd6+44];
	xor.b32  	%r1020, %r1020, %r600;
	ld.global.nc.u32 	%r601, [%rd6+48];
	xor.b32  	%r1019, %r1019, %r601;
	ld.global.nc.u32 	%r602, [%rd6+52];
	xor.b32  	%r1018, %r1018, %r602;
	ld.global.nc.u32 	%r603, [%rd6+56];
	xor.b32  	%r1017, %r1017, %r603;
$L__BB0_11:
	and.b32  	%r605, %r581, 8;
	setp.eq.s32 	%p7, %r605, 0;
	@%p7 bra 	$L__BB0_13;
	ld.global.nc.u32 	%r606, [%rd6+60];
	xor.b32  	%r1021, %r1021, %r606;
	ld.global.nc.u32 	%r607, [%rd6+64];
	xor.b32  	%r1020, %r1020, %r607;
	ld.global.nc.u32 	%r608, [%rd6+68];
	xor.b32  	%r1019, %r1019, %r608;
	ld.global.nc.u32 	%r609, [%rd6+72];
	xor.b32  	%r1018, %r1018, %r609;
	ld.global.nc.u32 	%r610, [%rd6+76];
	xor.b32  	%r1017, %r1017, %r610;
$L__BB0_13:
	and.b32  	%r612, %r581, 16;
	setp.eq.s32 	%p8, %r612, 0;
	@%p8 bra 	$L__BB0_15;
	ld.global.nc.u32 	%r613, [%rd6+80];
	xor.b32  	%r1021, %r1021, %r613;
	ld.global.nc.u32 	%r614, [%rd6+84];
	xor.b32  	%r1020, %r1020, %r614;
	ld.global.nc.u32 	%r615, [%rd6+88];
	xor.b32  	%r1019, %r1019, %r615;
	ld.global.nc.u32 	%r616, [%rd6+92];
	xor.b32  	%r1018, %r1018, %r616;
	ld.global.nc.u32 	%r617, [%rd6+96];
	xor.b32  	%r1017, %r1017, %r617;
$L__BB0_15:
	and.b32  	%r619, %r581, 32;
	setp.eq.s32 	%p9, %r619, 0;
	@%p9 bra 	$L__BB0_17;
	ld.global.nc.u32 	%r620, [%rd6+100];
	xor.b32  	%r1021, %r1021, %r620;
	ld.global.nc.u32 	%r621, [%rd6+104];
	xor.b32  	%r1020, %r1020, %r621;
	ld.global.nc.u32 	%r622, [%rd6+108];
	xor.b32  	%r1019, %r1019, %r622;
	ld.global.nc.u32 	%r623, [%rd6+112];
	xor.b32  	%r1018, %r1018, %r623;
	ld.global.nc.u32 	%r624, [%rd6+116];
	xor.b32  	%r1017, %r1017, %r624;
$L__BB0_17:
	and.b32  	%r626, %r581, 64;
	setp.eq.s32 	%p10, %r626, 0;
	@%p10 bra 	$L__BB0_19;
	ld.global.nc.u32 	%r627, [%rd6+120];
	xor.b32  	%r1021, %r1021, %r627;
	ld.global.nc.u32 	%r628, [%rd6+124];
	xor.b32  	%r1020, %r1020, %r628;
	ld.global.nc.u32 	%r629, [%rd6+128];
	xor.b32  	%r1019, %r1019, %r629;
	ld.global.nc.u32 	%r630, [%rd6+132];
	xor.b32  	%r1018, %r1018, %r630;
	ld.global.nc.u32 	%r631, [%rd6+136];
	xor.b32  	%r1017, %r1017, %r631;
$L__BB0_19:
	and.b32  	%r633, %r581, 128;
	setp.eq.s32 	%p11, %r633, 0;
	@%p11 bra 	$L__BB0_21;
	ld.global.nc.u32 	%r634, [%rd6+140];
	xor.b32  	%r1021, %r1021, %r634;
	ld.global.nc.u32 	%r635, [%rd6+144];
	xor.b32  	%r1020, %r1020, %r635;
	ld.global.nc.u32 	%r636, [%rd6+148];
	xor.b32  	%r1019, %r1019, %r636;
	ld.global.nc.u32 	%r637, [%rd6+152];
	xor.b32  	%r1018, %r1018, %r637;
	ld.global.nc.u32 	%r638, [%rd6+156];
	xor.b32  	%r1017, %r1017, %r638;
$L__BB0_21:
	and.b32  	%r640, %r581, 256;
	setp.eq.s32 	%p12, %r640, 0;
	@%p12 bra 	$L__BB0_23;
	ld.global.nc.u32 	%r641, [%rd6+160];
	xor.b32  	%r1021, %r1021, %r641;
	ld.global.nc.u32 	%r642, [%rd6+164];
	xor.b32  	%r1020, %r1020, %r642;
	ld.global.nc.u32 	%r643, [%rd6+168];
	xor.b32  	%r1019, %r1019, %r643;
	ld.global.nc.u32 	%r644, [%rd6+172];
	xor.b32  	%r1018, %r1018, %r644;
	ld.global.nc.u32 	%r645, [%rd6+176];
	xor.b32  	%r1017, %r1017, %r645;
$L__BB0_23:
	and.b32  	%r647, %r581, 512;
	setp.eq.s32 	%p13, %r647, 0;
	@%p13 bra 	$L__BB0_25;
	ld.global.nc.u32 	%r648, [%rd6+180];
	xor.b32  	%r1021, %r1021, %r648;
	ld.global.nc.u32 	%r649, [%rd6+184];
	xor.b32  	%r1020, %r1020, %r649;
	ld.global.nc.u32 	%r650, [%rd6+188];
	xor.b32  	%r1019, %r1019, %r650;
	ld.global.nc.u32 	%r651, [%rd6+192];
	xor.b32  	%r1018, %r1018, %r651;
	ld.global.nc.u32 	%r652, [%rd6+196];
	xor.b32  	%r1017, %r1017, %r652;
$L__BB0_25:
	and.b32  	%r654, %r581, 1024;
	setp.eq.s32 	%p14, %r654, 0;
	@%p14 bra 	$L__BB0_27;
	ld.global.nc.u32 	%r655, [%rd6+200];
	xor.b32  	%r1021, %r1021, %r655;
	ld.global.nc.u32 	%r656, [%rd6+204];
	xor.b32  	%r1020, %r1020, %r656;
	ld.global.nc.u32 	%r657, [%rd6+208];
	xor.b32  	%r1019, %r1019, %r657;
	ld.global.nc.u32 	%r658, [%rd6+212];
	xor.b32  	%r1018, %r1018, %r658;
	ld.global.nc.u32 	%r659, [%rd6+216];
	xor.b32  	%r1017, %r1017, %r659;
$L__BB0_27:
	and.b32  	%r661, %r581, 2048;
	setp.eq.s32 	%p15, %r661, 0;
	@%p15 bra 	$L__BB0_29;
	ld.global.nc.u32 	%r662, [%rd6+220];
	xor.b32  	%r1021, %r1021, %r662;
	ld.global.nc.u32 	%r663, [%rd6+224];
	xor.b32  	%r1020, %r1020, %r663;
	ld.global.nc.u32 	%r664, [%rd6+228];
	xor.b32  	%r1019, %r1019, %r664;
	ld.global.nc.u32 	%r665, [%rd6+232];
	xor.b32  	%r1018, %r1018, %r665;
	ld.global.nc.u32 	%r666, [%rd6+236];
	xor.b32  	%r1017, %r1017, %r666;
$L__BB0_29:
	and.b32  	%r668, %r581, 4096;
	setp.eq.s32 	%p16, %r668, 0;
	@%p16 bra 	$L__BB0_31;
	ld.global.nc.u32 	%r669, [%rd6+240];
	xor.b32  	%r1021, %r1021, %r669;
	ld.global.nc.u32 	%r670, [%rd6+244];
	xor.b32  	%r1020, %r1020, %r670;
	ld.global.nc.u32 	%r671, [%rd6+248];
	xor.b32  	%r1019, %r1019, %r671;
	ld.global.nc.u32 	%r672, [%rd6+252];
	xor.b32  	%r1018, %r1018, %r672;
	ld.global.nc.u32 	%r673, [%rd6+256];
	xor.b32  	%r1017, %r1017, %r673;
$L__BB0_31:
	and.b32  	%r675, %r581, 8192;
	setp.eq.s32 	%p17, %r675, 0;
	@%p17 bra 	$L__BB0_33;
	ld.global.nc.u32 	%r676, [%rd6+260];
	xor.b32  	%r1021, %r1021, %r676;
	ld.global.nc.u32 	%r677, [%rd6+264];
	xor.b32  	%r1020, %r1020, %r677;
	ld.global.nc.u32 	%r678, [%rd6+268];
	xor.b32  	%r1019, %r1019, %r678;
	ld.global.nc.u32 	%r679, [%rd6+272];
	xor.b32  	%r1018, %r1018, %r679;
	ld.global.nc.u32 	%r680, [%rd6+276];
	xor.b32  	%r1017, %r1017, %r680;
$L__BB0_33:
	and.b32  	%r682, %r581, 16384;
	setp.eq.s32 	%p18, %r682, 0;
	@%p18 bra 	$L__BB0_35;
	ld.global.nc.u32 	%r683, [%rd6+280];
	xor.b32  	%r1021, %r1021, %r683;
	ld.global.nc.u32 	%r684, [%rd6+284];
	xor.b32  	%r1020, %r1020, %r684;
	ld.global.nc.u32 	%r685, [%rd6+288];
	xor.b32  	%r1019, %r1019, %r685;
	ld.global.nc.u32 	%r686, [%rd6+292];
	xor.b32  	%r1018, %r1018, %r686;
	ld.global.nc.u32 	%r687, [%rd6+296];
	xor.b32  	%r1017, %r1017, %r687;
$L__BB0_35:
	and.b32  	%r689, %r581, 32768;
	setp.eq.s32 	%p19, %r689, 0;
	@%p19 bra 	$L__BB0_37;
	ld.global.nc.u32 	%r690, [%rd6+300];
	xor.b32  	%r1021, %r1021, %r690;
	ld.global.nc.u32 	%r691, [%rd6+304];
	xor.b32  	%r1020, %r1020, %r691;
	ld.global.nc.u32 	%r692, [%rd6+308];
	xor.b32  	%r1019, %r1019, %r692;
	ld.global.nc.u32 	%r693, [%rd6+312];
	xor.b32  	%r1018, %r1018, %r693;
	ld.global.nc.u32 	%r694, [%rd6+316];
	xor.b32  	%r1017, %r1017, %r694;
$L__BB0_37:
	add.s32 	%r1016, %r1016, 16;
	setp.ne.s32 	%p20, %r1016, 32;
	@%p20 bra 	$L__BB0_5;
	mad.lo.s32 	%r695, %r1010, -31, %r22;
	add.s32 	%r1010, %r695, 1;
	setp.ne.s32 	%p21, %r1010, 5;
	@%p21 bra 	$L__BB0_4;
	st.local.u32 	[%rd1+4], %r1021;
	st.local.v2.u32 	[%rd1+8], {%r1020, %r1019};
	st.local.v2.u32 	[%rd1+16], {%r1018, %r1017};
	setp.eq.s64 	%p22, %rd4, 1;
	@%p22 bra 	$L__BB0_114;
	mov.b32 	%r1017, 0;
	mov.u32 	%r1018, %r1017;
	mov.u32 	%r1019, %r1017;
	mov.u32 	%r1020, %r1017;
	mov.u32 	%r1021, %r1017;
	mov.u32 	%r1102, %r1017;
$L__BB0_41:
	mul.wide.u32 	%rd18, %r1102, 4;
	add.s64 	%rd19, %rd1, %rd18;
	ld.local.u32 	%r197, [%rd19+4];
	shl.b32 	%r198, %r1102, 5;
	mov.b32 	%r1108, 0;
$L__BB0_42:
	.pragma "nounroll";
	shr.u32 	%r698, %r197, %r1108;
	and.b32  	%r699, %r698, 1;
	setp.eq.b32 	%p23, %r699, 1;
	not.pred 	%p24, %p23;
	add.s32 	%r700, %r198, %r1108;
	mul.lo.s32 	%r701, %r700, 5;
	mul.wide.u32 	%rd20, %r701, 4;
	add.s64 	%rd7, %rd5, %rd20;
	@%p24 bra 	$L__BB0_44;
	ld.global.nc.u32 	%r702, [%rd7];
	xor.b32  	%r1021, %r1021, %r702;
	ld.global.nc.u32 	%r703, [%rd7+4];
	xor.b32  	%r1020, %r1020, %r703;
	ld.global.nc.u32 	%r704, [%rd7+8];
	xor.b32  	%r1019, %r1019, %r704;
	ld.global.nc.u32 	%r705, [%rd7+12];
	xor.b32  	%r1018, %r1018, %r705;
	ld.global.nc.u32 	%r706, [%rd7+16];
	xor.b32  	%r1017, %r1017, %r706;
$L__BB0_44:
	and.b32  	%r708, %r698, 2;
	setp.eq.s32 	%p25, %r708, 0;
	@%p25 bra 	$L__BB0_46;
	ld.global.nc.u32 	%r709, [%rd7+20];
	xor.b32  	%r1021, %r1021, %r709;
	ld.global.nc.u32 	%r710, [%rd7+24];
	xor.b32  	%r1020, %r1020, %r710;
	ld.global.nc.u32 	%r711, [%rd7+28];
	xor.b32  	%r1019, %r1019, %r711;
	ld.global.nc.u32 	%r712, [%rd7+32];
	xor.b32  	%r1018, %r1018, %r712;
	ld.global.nc.u32 	%r713, [%rd7+36];
	xor.b32  	%r1017, %r1017, %r713;
$L__BB0_46:
	and.b32  	%r715, %r698, 4;
	setp.eq.s32 	%p26, %r715, 0;
	@%p26 bra 	$L__BB0_48;
	ld.global.nc.u32 	%r716, [%rd7+40];
	xor.b32  	%r1021, %r1021, %r716;
	ld.global.nc.u32 	%r717, [%rd7+44];
	xor.b32  	%r1020, %r1020, %r717;
	ld.global.nc.u32 	%r718, [%rd7+48];
	xor.b32  	%r1019, %r1019, %r718;
	ld.global.nc.u32 	%r719, [%rd7+52];
	xor.b32  	%r1018, %r1018, %r719;
	ld.global.nc.u32 	%r720, [%rd7+56];
	xor.b32  	%r1017, %r1017, %r720;
$L__BB0_48:
	and.b32  	%r722, %r698, 8;
	setp.eq.s32 	%p27, %r722, 0;
	@%p27 bra 	$L__BB0_50;
	ld.global.nc.u32 	%r723, [%rd7+60];
	xor.b32  	%r1021, %r1021, %r723;
	ld.global.nc.u32 	%r724, [%rd7+64];
	xor.b32  	%r1020, %r1020, %r724;
	ld.global.nc.u32 	%r725, [%rd7+68];
	xor.b32  	%r1019, %r1019, %r725;
	ld.global.nc.u32 	%r726, [%rd7+72];
	xor.b32  	%r1018, %r1018, %r726;
	ld.global.nc.u32 	%r727, [%rd7+76];
	xor.b32  	%r1017, %r1017, %r727;
$L__BB0_50:
	and.b32  	%r729, %r698, 16;
	setp.eq.s32 	%p28, %r729, 0;
	@%p28 bra 	$L__BB0_52;
	ld.global.nc.u32 	%r730, [%rd7+80];
	xor.b32  	%r1021, %r1021, %r730;
	ld.global.nc.u32 	%r731, [%rd7+84];
	xor.b32  	%r1020, %r1020, %r731;
	ld.global.nc.u32 	%r732, [%rd7+88];
	xor.b32  	%r1019, %r1019, %r732;
	ld.global.nc.u32 	%r733, [%rd7+92];
	xor.b32  	%r1018, %r1018, %r733;
	ld.global.nc.u32 	%r734, [%rd7+96];
	xor.b32  	%r1017, %r1017, %r734;
$L__BB0_52:
	and.b32  	%r736, %r698, 32;
	setp.eq.s32 	%p29, %r736, 0;
	@%p29 bra 	$L__BB0_54;
	ld.global.nc.u32 	%r737, [%rd7+100];
	xor.b32  	%r1021, %r1021, %r737;
	ld.global.nc.u32 	%r738, [%rd7+104];
	xor.b32  	%r1020, %r1020, %r738;
	ld.global.nc.u32 	%r739, [%rd7+108];
	xor.b32  	%r1019, %r1019, %r739;
	ld.global.nc.u32 	%r740, [%rd7+112];
	xor.b32  	%r1018, %r1018, %r740;
	ld.global.nc.u32 	%r741, [%rd7+116];
	xor.b32  	%r1017, %r1017, %r741;
$L__BB0_54:
	and.b32  	%r743, %r698, 64;
	setp.eq.s32 	%p30, %r743, 0;
	@%p30 bra 	$L__BB0_56;
	ld.global.nc.u32 	%r744, [%rd7+120];
	xor.b32  	%r1021, %r1021, %r744;
	ld.global.nc.u32 	%r745, [%rd7+124];
	xor.b32  	%r1020, %r1020, %r745;
	ld.global.nc.u32 	%r746, [%rd7+128];
	xor.b32  	%r1019, %r1019, %r746;
	ld.global.nc.u32 	%r747, [%rd7+132];
	xor.b32  	%r1018, %r1018, %r747;
	ld.global.nc.u32 	%r748, [%rd7+136];
	xor.b32  	%r1017, %r1017, %r748;
$L__BB0_56:
	and.b32  	%r750, %r698, 128;
	setp.eq.s32 	%p31, %r750, 0;
	@%p31 bra 	$L__BB0_58;
	ld.global.nc.u32 	%r751, [%rd7+140];
	xor.b32  	%r1021, %r1021, %r751;
	ld.global.nc.u32 	%r752, [%rd7+144];
	xor.b32  	%r1020, %r1020, %r752;
	ld.global.nc.u32 	%r753, [%rd7+148];
	xor.b32  	%r1019, %r1019, %r753;
	ld.global.nc.u32 	%r754, [%rd7+152];
	xor.b32  	%r1018, %r1018, %r754;
	ld.global.nc.u32 	%r755, [%rd7+156];
	xor.b32  	%r1017, %r1017, %r755;
$L__BB0_58:
	and.b32  	%r757, %r698, 256;
	setp.eq.s32 	%p32, %r757, 0;
	@%p32 bra 	$L__BB0_60;
	ld.global.nc.u32 	%r758, [%rd7+160];
	xor.b32  	%r1021, %r1021, %r758;
	ld.global.nc.u32 	%r759, [%rd7+164];
	xor.b32  	%r1020, %r1020, %r759;
	ld.global.nc.u32 	%r760, [%rd7+168];
	xor.b32  	%r1019, %r1019, %r760;
	ld.global.nc.u32 	%r761, [%rd7+172];
	xor.b32  	%r1018, %r1018, %r761;
	ld.global.nc.u32 	%r762, [%rd7+176];
	xor.b32  	%r1017, %r1017, %r762;
$L__BB0_60:
	and.b32  	%r764, %r698, 512;
	setp.eq.s32 	%p33, %r764, 0;
	@%p33 bra 	$L__BB0_62;
	ld.global.nc.u32 	%r765, [%rd7+180];
	xor.b32  	%r1021, %r1021, %r765;
	ld.global.nc.u32 	%r766, [%rd7+184];
	xor.b32  	%r1020, %r1020, %r766;
	ld.global.nc.u32 	%r767, [%rd7+188];
	xor.b32  	%r1019, %r1019, %r767;
	ld.global.nc.u32 	%r768, [%rd7+192];
	xor.b32  	%r1018, %r1018, %r768;
	ld.global.nc.u32 	%r769, [%rd7+196];
	xor.b32  	%r1017, %r1017, %r769;
$L__BB0_62:
	and.b32  	%r771, %r698, 1024;
	setp.eq.s32 	%p34, %r771, 0;
	@%p34 bra 	$L__BB0_64;
	ld.global.nc.u32 	%r772, [%rd7+200];
	xor.b32  	%r1021, %r1021, %r772;
	ld.global.nc.u32 	%r773, [%rd7+204];
	xor.b32  	%r1020, %r1020, %r773;
	ld.global.nc.u32 	%r774, [%rd7+208];
	xor.b32  	%r1019, %r1019, %r774;
	ld.global.nc.u32 	%r775, [%rd7+212];
	xor.b32  	%r1018, %r1018, %r775;
	ld.global.nc.u32 	%r776, [%rd7+216];
	xor.b32  	%r1017, %r1017, %r776;
$L__BB0_64:
	and.b32  	%r778, %r698, 2048;
	setp.eq.s32 	%p35, %r778, 0;
	@%p35 bra 	$L__BB0_66;
	ld.global.nc.u32 	%r779, [%rd7+220];
	xor.b32  	%r1021, %r1021, %r779;
	ld.global.nc.u32 	%r780, [%rd7+224];
	xor.b32  	%r1020, %r1020, %r780;
	ld.global.nc.u32 	%r781, [%rd7+228];
	xor.b32  	%r1019, %r1019, %r781;
	ld.global.nc.u32 	%r782, [%rd7+232];
	xor.b32  	%r1018, %r1018, %r782;
	ld.global.nc.u32 	%r783, [%rd7+236];
	xor.b32  	%r1017, %r1017, %r783;
$L__BB0_66:
	and.b32  	%r785, %r698, 4096;
	setp.eq.s32 	%p36, %r785, 0;
	@%p36 bra 	$L__BB0_68;
	ld.global.nc.u32 	%r786, [%rd7+240];
	xor.b32  	%r1021, %r1021, %r786;
	ld.global.nc.u32 	%r787, [%rd7+244];
	xor.b32  	%r1020, %r1020, %r787;
	ld.global.nc.u32 	%r788, [%rd7+248];
	xor.b32  	%r1019, %r1019, %r788;
	ld.global.nc.u32 	%r789, [%rd7+252];
	xor.b32  	%r1018, %r1018, %r789;
	ld.global.nc.u32 	%r790, [%rd7+256];
	xor.b32  	%r1017, %r1017, %r790;
$L__BB0_68:
	and.b32  	%r792, %r698, 8192;
	setp.eq.s32 	%p37, %r792, 0;
	@%p37 bra 	$L__BB0_70;
	ld.global.nc.u32 	%r793, [%rd7+260];
	xor.b32  	%r1021, %r1021, %r793;
	ld.global.nc.u32 	%r794, [%rd7+264];
	xor.b32  	%r1020, %r1020, %r794;
	ld.global.nc.u32 	%r795, [%rd7+268];
	xor.b32  	%r1019, %r1019, %r795;
	ld.global.nc.u32 	%r796, [%rd7+272];
	xor.b32  	%r1018, %r1018, %r796;
	ld.global.nc.u32 	%r797, [%rd7+276];
	xor.b32  	%r1017, %r1017, %r797;
$L__BB0_70:
	and.b32  	%r799, %r698, 16384;
	setp.eq.s32 	%p38, %r799, 0;
	@%p38 bra 	$L__BB0_72;
	ld.global.nc.u32 	%r800, [%rd7+280];
	xor.b32  	%r1021, %r1021, %r800;
	ld.global.nc.u32 	%r801, [%rd7+284];
	xor.b32  	%r1020, %r1020, %r801;
	ld.global.nc.u32 	%r802, [%rd7+288];
	xor.b32  	%r1019, %r1019, %r802;
	ld.global.nc.u32 	%r803, [%rd7+292];
	xor.b32  	%r1018, %r1018, %r803;
	ld.global.nc.u32 	%r804, [%rd7+296];
	xor.b32  	%r1017, %r1017, %r804;
$L__BB0_72:
	and.b32  	%r806, %r698, 32768;
	setp.eq.s32 	%p39, %r806, 0;
	@%p39 bra 	$L__BB0_74;
	ld.global.nc.u32 	%r807, [%rd7+300];
	xor.b32  	%r1021, %r1021, %r807;
	ld.global.nc.u32 	%r808, [%rd7+304];
	xor.b32  	%r1020, %r1020, %r808;
	ld.global.nc.u32 	%r809, [%rd7+308];
	xor.b32  	%r1019, %r1019, %r809;
	ld.global.nc.u32 	%r810, [%rd7+312];
	xor.b32  	%r1018, %r1018, %r810;
	ld.global.nc.u32 	%r811, [%rd7+316];
	xor.b32  	%r1017, %r1017, %r811;
$L__BB0_74:
	add.s32 	%r1108, %r1108, 16;
	setp.ne.s32 	%p40, %r1108, 32;
	@%p40 bra 	$L__BB0_42;
	mad.lo.s32 	%r812, %r1102, -31, %r198;
	add.s32 	%r1102, %r812, 1;
	setp.ne.s32 	%p41, %r1102, 5;
	@%p41 bra 	$L__BB0_41;
	st.local.u32 	[%rd1+4], %r1021;
	st.local.v2.u32 	[%rd1+8], {%r1020, %r1019};
	st.local.v2.u32 	[%rd1+16], {%r1018, %r1017};
	setp.ne.s64 	%p42, %rd4, 3;
	@%p42 bra 	$L__BB0_114;
	mov.b32 	%r1017, 0;
	mov.u32 	%r1018, %r1017;
	mov.u32 	%r1019, %r1017;
	mov.u32 	%r1020, %r1017;
	mov.u32 	%r1021, %r1017;
	mov.u32 	%r1194, %r1017;
$L__BB0_78:
	mul.wide.u32 	%rd21, %r1194, 4;
	add.s64 	%rd22, %rd1, %rd21;
	ld.local.u32 	%r373, [%rd22+4];
	shl.b32 	%r374, %r1194, 5;
	mov.b32 	%r1200, 0;
$L__BB0_79:
	.pragma "nounroll";
	shr.u32 	%r815, %r373, %r1200;
	and.b32  	%r816, %r815, 1;
	setp.eq.b32 	%p43, %r816, 1;
	not.pred 	%p44, %p43;
	add.s32 	%r817, %r374, %r1200;
	mul.lo.s32 	%r818, %r817, 5;
	mul.wide.u32 	%rd23, %r818, 4;
	add.s64 	%rd8, %rd5, %rd23;
	@%p44 bra 	$L__BB0_81;
	ld.global.nc.u32 	%r819, [%rd8];
	xor.b32  	%r1021, %r1021, %r819;
	ld.global.nc.u32 	%r820, [%rd8+4];
	xor.b32  	%r1020, %r1020, %r820;
	ld.global.nc.u32 	%r821, [%rd8+8];
	xor.b32  	%r1019, %r1019, %r821;
	ld.global.nc.u32 	%r822, [%rd8+12];
	xor.b32  	%r1018, %r1018, %r822;
	ld.global.nc.u32 	%r823, [%rd8+16];
	xor.b32  	%r1017, %r1017, %r823;
$L__BB0_81:
	and.b32  	%r825, %r815, 2;
	setp.eq.s32 	%p45, %r825, 0;
	@%p45 bra 	$L__BB0_83;
	ld.global.nc.u32 	%r826, [%rd8+20];
	xor.b32  	%r1021, %r1021, %r826;
	ld.global.nc.u32 	%r827, [%rd8+24];
	xor.b32  	%r1020, %r1020, %r827;
	ld.global.nc.u32 	%r828, [%rd8+28];
	xor.b32  	%r1019, %r1019, %r828;
	ld.global.nc.u32 	%r829, [%rd8+32];
	xor.b32  	%r1018, %r1018, %r829;
	ld.global.nc.u32 	%r830, [%rd8+36];
	xor.b32  	%r1017, %r1017, %r830;
$L__BB0_83:
	and.b32  	%r832, %r815, 4;
	setp.eq.s32 	%p46, %r832, 0;
	@%p46 bra 	$L__BB0_85;
	ld.global.nc.u32 	%r833, [%rd8+40];
	xor.b32  	%r1021, %r1021, %r833;
	ld.global.nc.u32 	%r834, [%rd8+44];
	xor.b32  	%r1020, %r1020, %r834;
	ld.global.nc.u32 	%r835, [%rd8+48];
	xor.b32  	%r1019, %r1019, %r835;
	ld.global.nc.u32 	%r836, [%rd8+52];
	xor.b32  	%r1018, %r1018, %r836;
	ld.global.nc.u32 	%r837, [%rd8+56];
	xor.b32  	%r1017, %r1017, %r837;
$L__BB0_85:
	and.b32  	%r839, %r815, 8;
	setp.eq.s32 	%p47, %r839, 0;
	@%p47 bra 	$L__BB0_87;
	ld.global.nc.u32 	%r840, [%rd8+60];
	xor.b32  	%r1021, %r1021, %r840;
	ld.global.nc.u32 	%r841, [%rd8+64];
	xor.b32  	%r1020, %r1020, %r841;
	ld.global.nc.u32 	%r842, [%rd8+68];
	xor.b32  	%r1019, %r1019, %r842;
	ld.global.nc.u32 	%r843, [%rd8+72];
	xor.b32  	%r1018, %r1018, %r843;
	ld.global.nc.u32 	%r844, [%rd8+76];
	xor.b32  	%r1017, %r1017, %r844;
$L__BB0_87:
	and.b32  	%r846, %r815, 16;
	setp.eq.s32 	%p48, %r846, 0;
	@%p48 bra 	$L__BB0_89;
	ld.global.nc.u32 	%r847, [%rd8+80];
	xor.b32  	%r1021, %r1021, %r847;
	ld.global.nc.u32 	%r848, [%rd8+84];
	xor.b32  	%r1020, %r1020, %r848;
	ld.global.nc.u32 	%r849, [%rd8+88];
	xor.b32  	%r1019, %r1019, %r849;
	ld.global.nc.u32 	%r850, [%rd8+92];
	xor.b32  	%r1018, %r1018, %r850;
	ld.global.nc.u32 	%r851, [%rd8+96];
	xor.b32  	%r1017, %r1017, %r851;
$L__BB0_89:
	and.b32  	%r853, %r815, 32;
	setp.eq.s32 	%p49, %r853, 0;
	@%p49 bra 	$L__BB0_91;
	ld.global.nc.u32 	%r854, [%rd8+100];
	xor.b32  	%r1021, %r1021, %r854;
	ld.global.nc.u32 	%r855, [%rd8+104];
	xor.b32  	%r1020, %r1020, %r855;
	ld.global.nc.u32 	%r856, [%rd8+108];
	xor.b32  	%r1019, %r1019, %r856;
	ld.global.nc.u32 	%r857, [%rd8+112];
	xor.b32  	%r1018, %r1018, %r857;
	ld.global.nc.u32 	%r858, [%rd8+116];
	xor.b32  	%r1017, %r1017, %r858;
$L__BB0_91:
	and.b32  	%r860, %r815, 64;
	setp.eq.s32 	%p50, %r860, 0;
	@%p50 bra 	$L__BB0_93;
	ld.global.nc.u32 	%r861, [%rd8+120];
	xor.b32  	%r1021, %r1021, %r861;
	ld.global.nc.u32 	%r862, [%rd8+124];
	xor.b32  	%r1020, %r1020, %r862;
	ld.global.nc.u32 	%r863, [%rd8+128];
	xor.b32  	%r1019, %r1019, %r863;
	ld.global.nc.u32 	%r864, [%rd8+132];
	xor.b32  	%r1018, %r1018, %r864;
	ld.global.nc.u32 	%r865, [%rd8+136];
	xor.b32  	%r1017, %r1017, %r865;
$L__BB0_93:
	and.b32  	%r867, %r815, 128;
	setp.eq.s32 	%p51, %r867, 0;
	@%p51 bra 	$L__BB0_95;
	ld.global.nc.u32 	%r868, [%rd8+140];
	xor.b32  	%r1021, %r1021, %r868;
	ld.global.nc.u32 	%r869, [%rd8+144];
	xor.b32  	%r1020, %r1020, %r869;
	ld.global.nc.u32 	%r870, [%rd8+148];
	xor.b32  	%r1019, %r1019, %r870;
	ld.global.nc.u32 	%r871, [%rd8+152];
	xor.b32  	%r1018, %r1018, %r871;
	ld.global.nc.u32 	%r872, [%rd8+156];
	xor.b32  	%r1017, %r1017, %r872;
$L__BB0_95:
	and.b32  	%r874, %r815, 256;
	setp.eq.s32 	%p52, %r874, 0;
	@%p52 bra 	$L__BB0_97;
	ld.global.nc.u32 	%r875, [%rd8+160];
	xor.b32  	%r1021, %r1021, %r875;
	ld.global.nc.u32 	%r876, [%rd8+164];
	xor.b32  	%r1020, %r1020, %r876;
	ld.global.nc.u32 	%r877, [%rd8+168];
	xor.b32  	%r1019, %r1019, %r877;
	ld.global.nc.u32 	%r878, [%rd8+172];
	xor.b32  	%r1018, %r1018, %r878;
	ld.global.nc.u32 	%r879, [%rd8+176];
	xor.b32  	%r1017, %r1017, %r879;
$L__BB0_97:
	and.b32  	%r881, %r815, 512;
	setp.eq.s32 	%p53, %r881, 0;
	@%p53 bra 	$L__BB0_99;
	ld.global.nc.u32 	%r882, [%rd8+180];
	xor.b32  	%r1021, %r1021, %r882;
	ld.global.nc.u32 	%r883, [%rd8+184];
	xor.b32  	%r1020, %r1020, %r883;
	ld.global.nc.u32 	%r884, [%rd8+188];
	xor.b32  	%r1019, %r1019, %r884;
	ld.global.nc.u32 	%r885, [%rd8+192];
	xor.b32  	%r1018, %r1018, %r885;
	ld.global.nc.u32 	%r886, [%rd8+196];
	xor.b32  	%r1017, %r1017, %r886;
$L__BB0_99:
	and.b32  	%r888, %r815, 1024;
	setp.eq.s32 	%p54, %r888, 0;
	@%p54 bra 	$L__BB0_101;
	ld.global.nc.u32 	%r889, [%rd8+200];
	xor.b32  	%r1021, %r1021, %r889;
	ld.global.nc.u32 	%r890, [%rd8+204];
	xor.b32  	%r1020, %r1020, %r890;
	ld.global.nc.u32 	%r891, [%rd8+208];
	xor.b32  	%r1019, %r1019, %r891;
	ld.global.nc.u32 	%r892, [%rd8+212];
	xor.b32  	%r1018, %r1018, %r892;
	ld.global.nc.u32 	%r893, [%rd8+216];
	xor.b32  	%r1017, %r1017, %r893;
$L__BB0_101:
	and.b32  	%r895, %r815, 2048;
	setp.eq.s32 	%p55, %r895, 0;
	@%p55 bra 	$L__BB0_103;
	ld.global.nc.u32 	%r896, [%rd8+220];
	xor.b32  	%r1021, %r1021, %r896;
	ld.global.nc.u32 	%r897, [%rd8+224];
	xor.b32  	%r1020, %r1020, %r897;
	ld.global.nc.u32 	%r898, [%rd8+228];
	xor.b32  	%r1019, %r1019, %r898;
	ld.global.nc.u32 	%r899, [%rd8+232];
	xor.b32  	%r1018, %r1018, %r899;
	ld.global.nc.u32 	%r900, [%rd8+236];
	xor.b32  	%r1017, %r1017, %r900;
$L__BB0_103:
	and.b32  	%r902, %r815, 4096;
	setp.eq.s32 	%p56, %r902, 0;
	@%p56 bra 	$L__BB0_105;
	ld.global.nc.u32 	%r903, [%rd8+240];
	xor.b32  	%r1021, %r1021, %r903;
	ld.global.nc.u32 	%r904, [%rd8+244];
	xor.b32  	%r1020, %r1020, %r904;
	ld.global.nc.u32 	%r905, [%rd8+248];
	xor.b32  	%r1019, %r1019, %r905;
	ld.global.nc.u32 	%r906, [%rd8+252];
	xor.b32  	%r1018, %r1018, %r906;
	ld.global.nc.u32 	%r907, [%rd8+256];
	xor.b32  	%r1017, %r1017, %r907;
$L__BB0_105:
	and.b32  	%r909, %r815, 8192;
	setp.eq.s32 	%p57, %r909, 0;
	@%p57 bra 	$L__BB0_107;
	ld.global.nc.u32 	%r910, [%rd8+260];
	xor.b32  	%r1021, %r1021, %r910;
	ld.global.nc.u32 	%r911, [%rd8+264];
	xor.b32  	%r1020, %r1020, %r911;
	ld.global.nc.u32 	%r912, [%rd8+268];
	xor.b32  	%r1019, %r1019, %r912;
	ld.global.nc.u32 	%r913, [%rd8+272];
	xor.b32  	%r1018, %r1018, %r913;
	ld.global.nc.u32 	%r914, [%rd8+276];
	xor.b32  	%r1017, %r1017, %r914;
$L__BB0_107:
	and.b32  	%r916, %r815, 16384;
	setp.eq.s32 	%p58, %r916, 0;
	@%p58 bra 	$L__BB0_109;
	ld.global.nc.u32 	%r917, [%rd8+280];
	xor.b32  	%r1021, %r1021, %r917;
	ld.global.nc.u32 	%r918, [%rd8+284];
	xor.b32  	%r1020, %r1020, %r918;
	ld.global.nc.u32 	%r919, [%rd8+288];
	xor.b32  	%r1019, %r1019, %r919;
	ld.global.nc.u32 	%r920, [%rd8+292];
	xor.b32  	%r1018, %r1018, %r920;
	ld.global.nc.u32 	%r921, [%rd8+296];
	xor.b32  	%r1017, %r1017, %r921;
$L__BB0_109:
	and.b32  	%r923, %r815, 32768;
	setp.eq.s32 	%p59, %r923, 0;
	@%p59 bra 	$L__BB0_111;
	ld.global.nc.u32 	%r924, [%rd8+300];
	xor.b32  	%r1021, %r1021, %r924;
	ld.global.nc.u32 	%r925, [%rd8+304];
	xor.b32  	%r1020, %r1020, %r925;
	ld.global.nc.u32 	%r926, [%rd8+308];
	xor.b32  	%r1019, %r1019, %r926;
	ld.global.nc.u32 	%r927, [%rd8+312];
	xor.b32  	%r1018, %r1018, %r927;
	ld.global.nc.u32 	%r928, [%rd8+316];
	xor.b32  	%r1017, %r1017, %r928;
$L__BB0_111:
	add.s32 	%r1200, %r1200, 16;
	setp.ne.s32 	%p60, %r1200, 32;
	@%p60 bra 	$L__BB0_79;
	mad.lo.s32 	%r929, %r1194, -31, %r374;
	add.s32 	%r1194, %r929, 1;
	setp.ne.s32 	%p61, %r1194, 5;
	@%p61 bra 	$L__BB0_78;
	st.local.u32 	[%rd1+4], %r1021;
	st.local.v2.u32 	[%rd1+8], {%r1020, %r1019};
	st.local.v2.u32 	[%rd1+16], {%r1018, %r1017};
$L__BB0_114:
	shr.u64 	%rd37, %rd3, 2;
	add.s32 	%r1004, %r1004, 1;
	setp.gt.u64 	%p62, %rd3, 3;
	@%p62 bra 	$L__BB0_2;
$L__BB0_115:
	cvt.rn.f64.u32 	%fd1, %r1;
	mul.lo.s32 	%r931, %r3, 1703105765;
	sub.s32 	%r932, %r2, %r931;
	add.s32 	%r1291, %r932, 6977678;
	mov.f32 	%f7, 0f00000000;
	mov.b32 	%r1297, 0;
$L__BB0_116:
	shr.u32 	%r933, %r1021, 2;
	xor.b32  	%r934, %r933, %r1021;
	shl.b32 	%r935, %r1017, 4;
	shl.b32 	%r936, %r934, 1;
	xor.b32  	%r937, %r936, %r935;
	xor.b32  	%r938, %r937, %r934;
	xor.b32  	%r939, %r938, %r1017;
	shr.u32 	%r940, %r1020, 2;
	xor.b32  	%r941, %r940, %r1020;
	shl.b32 	%r942, %r939, 4;
	shl.b32 	%r943, %r941, 1;
	xor.b32  	%r944, %r943, %r942;
	xor.b32  	%r945, %r944, %r941;
	xor.b32  	%r946, %r945, %r939;
	shr.u32 	%r947, %r1019, 2;
	xor.b32  	%r948, %r947, %r1019;
	shl.b32 	%r949, %r946, 4;
	shl.b32 	%r950, %r948, 1;
	xor.b32  	%r951, %r950, %r949;
	xor.b32  	%r952, %r951, %r948;
	xor.b32  	%r953, %r952, %r946;
	shr.u32 	%r954, %r1018, 2;
	xor.b32  	%r955, %r954, %r1018;
	shl.b32 	%r956, %r953, 4;
	shl.b32 	%r957, %r955, 1;
	xor.b32  	%r958, %r957, %r956;
	xor.b32  	%r959, %r958, %r955;
	xor.b32  	%r1021, %r959, %r953;
	shr.u32 	%r960, %r1017, 2;
	xor.b32  	%r961, %r960, %r1017;
	shl.b32 	%r962, %r1021, 4;
	shl.b32 	%r963, %r961, 1;
	xor.b32  	%r964, %r963, %r962;
	xor.b32  	%r965, %r964, %r961;
	xor.b32  	%r1020, %r965, %r1021;
	shr.u32 	%r966, %r939, 2;
	xor.b32  	%r967, %r966, %r939;
	shl.b32 	%r968, %r1020, 4;
	shl.b32 	%r969, %r967, 1;
	xor.b32  	%r970, %r969, %r968;
	xor.b32  	%r971, %r970, %r967;
	xor.b32  	%r1019, %r971, %r1020;
	shr.u32 	%r972, %r946, 2;
	xor.b32  	%r973, %r972, %r946;
	shl.b32 	%r974, %r1019, 4;
	shl.b32 	%r975, %r973, 1;
	xor.b32  	%r976, %r975, %r974;
	xor.b32  	%r977, %r976, %r973;
	xor.b32  	%r1018, %r977, %r1019;
	shr.u32 	%r978, %r953, 2;
	xor.b32  	%r979, %r978, %r953;
	shl.b32 	%r980, %r1018, 4;
	shl.b32 	%r981, %r979, 1;
	xor.b32  	%r982, %r981, %r980;
	xor.b32  	%r983, %r982, %r979;
	xor.b32  	%r1017, %r983, %r1018;
	add.s32 	%r984, %r1291, %r1017;
	add.s32 	%r985, %r939, %r1291;
	add.s32 	%r986, %r1291, %r946;
	add.s32 	%r987, %r986, 362437;
	cvt.u64.u32 	%rd24, %r985;
	mul.wide.u32 	%rd25, %r987, 2097152;
	xor.b64  	%rd26, %rd25, %rd24;
	cvt.rn.f64.u64 	%fd2, %rd26;
	fma.rn.f64 	%fd3, %fd2, 0d3CA0000000000000, 0d3C90000000000000;
	add.f64 	%fd4, %fd3, 0dBFE0000000000000;
	cvt.f64.f32 	%fd5, %f7;
	fma.rn.f64 	%fd6, %fd4, %fd1, %fd5;
	cvt.rn.f32.f64 	%f4, %fd6;
	add.s32 	%r988, %r1291, %r953;
	add.s32 	%r989, %r988, 724874;
	add.s32 	%r990, %r1291, %r1021;
	add.s32 	%r991, %r990, 1087311;
	cvt.u64.u32 	%rd27, %r989;
	mul.wide.u32 	%rd28, %r991, 2097152;
	xor.b64  	%rd29, %rd28, %rd27;
	cvt.rn.f64.u64 	%fd7, %rd29;
	fma.rn.f64 	%fd8, %fd7, 0d3CA0000000000000, 0d3C90000000000000;
	add.f64 	%fd9, %fd8, 0dBFE0000000000000;
	cvt.f64.f32 	%fd10, %f4;
	fma.rn.f64 	%fd11, %fd9, %fd1, %fd10;
	cvt.rn.f32.f64 	%f5, %fd11;
	add.s32 	%r992, %r1291, %r1020;
	add.s32 	%r993, %r992, 1449748;
	add.s32 	%r994, %r1291, %r1019;
	add.s32 	%r995, %r994, 1812185;
	cvt.u64.u32 	%rd30, %r993;
	mul.wide.u32 	%rd31, %r995, 2097152;
	xor.b64  	%rd32, %rd31, %rd30;
	cvt.rn.f64.u64 	%fd12, %rd32;
	fma.rn.f64 	%fd13, %fd12, 0d3CA0000000000000, 0d3C90000000000000;
	add.f64 	%fd14, %fd13, 0dBFE0000000000000;
	cvt.f64.f32 	%fd15, %f5;
	fma.rn.f64 	%fd16, %fd14, %fd1, %fd15;
	cvt.rn.f32.f64 	%f6, %fd16;
	add.s32 	%r996, %r1291, %r1018;
	add.s32 	%r997, %r996, 2174622;
	add.s32 	%r998, %r984, 2537059;
	cvt.u64.u32 	%rd33, %r997;
	mul.wide.u32 	%rd34, %r998, 2097152;
	xor.b64  	%rd35, %rd34, %rd33;
	cvt.rn.f64.u64 	%fd17, %rd35;
	fma.rn.f64 	%fd18, %fd17, 0d3CA0000000000000, 0d3C90000000000000;
	add.f64 	%fd19, %fd18, 0dBFE0000000000000;
	cvt.f64.f32 	%fd20, %f6;
	fma.rn.f64 	%fd21, %fd19, %fd1, %fd20;
	cvt.rn.f32.f64 	%f7, %fd21;
	add.s32 	%r1297, %r1297, 4;
	add.s32 	%r1291, %r1291, 2899496;
	setp.ne.s32 	%p63, %r1297, 5000000;
	@%p63 bra 	$L__BB0_116;
	cvta.to.global.u64 	%rd36, %rd10;
	st.global.f32 	[%rd36], %f7;
	ret;

}


// ===== COMPILED SASS (sm_100) =====

	.target	sm_100

	.elftype	@"ET_EXEC"


//--------------------- .note.nv.tkinfo           --------------------------
	.section	.note.nv.tkinfo,"",@"SHT_NOTE"
	.sectionflags	@"SHF_NOTE_NV_TKINFO"
	.tkinfo
        /*0018*/ 	.word	0x00000002
        /*0030*/ 	.string	""
        /*0030*/ 	.string	"ptxas"
        /*0030*/ 	.string	"Cuda compilation tools, release 13.0, V13.0.88"
        /*0030*/ 	.string	"Build cuda_13.0.r13.0/compiler.36424714_0"
        /*0030*/ 	.string	"-arch sm_100 -m 64 "



//--------------------- .note.nv.cuinfo           --------------------------
	.section	.note.nv.cuinfo,"",@"SHT_NOTE"
	.sectionflags	@"SHF_NOTE_NV_CUINFO"
        /*0018*/ 	.short	0x0002
        /*001a*/ 	.short	0x0064
        /*001c*/ 	.short	0x0082
	.zero		2


//--------------------- .nv.info                  --------------------------
	.section	.nv.info,"",@"SHT_CUDA_INFO"
	.align	4


	//----- nvinfo : EIATTR_REGCOUNT
	.align		4
        /*0000*/ 	.byte	0x04, 0x2f
        /*0002*/ 	.short	(.L_10 - .L_9)
	.align		4
.L_9:
        /*0004*/ 	.word	index@(_Z11warm_up_gpulPf)
        /*0008*/ 	.word	0x0000001f


	//----- nvinfo : EIATTR_FRAME_SIZE
	.align		4
.L_10:
        /*000c*/ 	.byte	0x04, 0x11
        /*000e*/ 	.short	(.L_12 - .L_11)
	.align		4
.L_11:
        /*0010*/ 	.word	index@(_Z11warm_up_gpulPf)
        /*0014*/ 	.word	0x00000030


	//----- nvinfo : EIATTR_MIN_STACK_SIZE
	.align		4
.L_12:
        /*0018*/ 	.byte	0x04, 0x12
        /*001a*/ 	.short	(.L_14 - .L_13)
	.align		4
.L_13:
        /*001c*/ 	.word	index@(_Z11warm_up_gpulPf)
        /*0020*/ 	.word	0x00000030
.L_14:


//--------------------- .nv.compat                --------------------------
	.section	.nv.compat,"",@"SHT_CUDA_COMPAT_INFO"
	.align	4
        /*0000*/ 	.byte	0x02, 0x09, 0x00, 0x00, 0x02, 0x02, 0x01, 0x00, 0x02, 0x05, 0x05, 0x00, 0x03, 0x07, 0x01, 0x01
        /*0010*/ 	.byte	0x02, 0x03, 0x00, 0x00, 0x02, 0x06, 0x01, 0x00, 0x04, 0x0b, 0x08, 0x00, 0x01, 0x00, 0x00, 0x00
        /*0020*/ 	.byte	0x00, 0x00, 0x00, 0x00


//--------------------- .nv.info._Z11warm_up_gpulPf --------------------------
	.section	.nv.info._Z11warm_up_gpulPf,"",@"SHT_CUDA_INFO"
	.sectionflags	@""
	.align	4


	//----- nvinfo : EIATTR_CUDA_API_VERSION
	.align		4
        /*0000*/ 	.byte	0x04, 0x37
        /*0002*/ 	.short	(.L_16 - .L_15)
.L_15:
        /*0004*/ 	.word	0x00000082


	//----- nvinfo : EIATTR_KPARAM_INFO
	.align		4
.L_16:
        /*0008*/ 	.byte	0x04, 0x17
        /*000a*/ 	.short	(.L_18 - .L_17)
.L_17:
        /*000c*/ 	.word	0x00000000
        /*0010*/ 	.short	0x0001
        /*0012*/ 	.short	0x0008
        /*0014*/ 	.byte	0x00, 0xf5, 0x21, 0x00


	//----- nvinfo : EIATTR_KPARAM_INFO
	.align		4
.L_18:
        /*0018*/ 	.byte	0x04, 0x17
        /*001a*/ 	.short	(.L_20 - .L_19)
.L_19:
        /*001c*/ 	.word	0x00000000
        /*0020*/ 	.short	0x0000
        /*0022*/ 	.short	0x0000
        /*0024*/ 	.byte	0x00, 0xf0, 0x21, 0x00


	//----- nvinfo : EIATTR_SPARSE_MMA_MASK
	.align		4
.L_20:
        /*0028*/ 	.byte	0x03, 0x50
        /*002a*/ 	.short	0x0000


	//----- nvinfo : EIATTR_MAXREG_COUNT
	.align		4
        /*002c*/ 	.byte	0x03, 0x1b
        /*002e*/ 	.short	0x00ff


	//----- nvinfo : EIATTR_MERCURY_ISA_VERSION
	.align		4
        /*0030*/ 	.byte	0x03, 0x5f
        /*0032*/ 	.short	0x0101


	//----- nvinfo : EIATTR_VRC_CTA_INIT_COUNT
	.align		4
        /*0034*/ 	.byte	0x02, 0x4a
	.zero		1
	.zero		1


	//----- nvinfo : EIATTR_EXIT_INSTR_OFFSETS
	.align		4
        /*0038*/ 	.byte	0x04, 0x1c
        /*003a*/ 	.short	(.L_22 - .L_21)


	//   ....[0]....
.L_21:
        /*003c*/ 	.word	0x00002d70


	//----- nvinfo : EIATTR_CRS_STACK_SIZE
	.align		4
.L_22:
        /*0040*/ 	.byte	0x04, 0x1e
        /*0042*/ 	.short	(.L_24 - .L_23)
.L_23:
        /*0044*/ 	.word	0x00000000


	//----- nvinfo : EIATTR_CBANK_PARAM_SIZE
	.align		4
.L_24:
        /*0048*/ 	.byte	0x03, 0x19
        /*004a*/ 	.short	0x0010


	//----- nvinfo : EIATTR_PARAM_CBANK
	.align		4
        /*004c*/ 	.byte	0x04, 0x0a
        /*004e*/ 	.short	(.L_26 - .L_25)
	.align		4
.L_25:
        /*0050*/ 	.word	index@(.nv.constant0._Z11warm_up_gpulPf)
        /*0054*/ 	.short	0x0380
        /*0056*/ 	.short	0x0010


	//----- nvinfo : EIATTR_SW_WAR
	.align		4
.L_26:
        /*0058*/ 	.byte	0x04, 0x36
        /*005a*/ 	.short	(.L_28 - .L_27)
.L_27:
        /*005c*/ 	.word	0x00000008
.L_28:


//--------------------- .nv.callgraph             --------------------------
	.section	.nv.callgraph,"",@"SHT_CUDA_CALLGRAPH"
	.align	4
	.sectionentsize	8
	.align		4
        /*0000*/ 	.word	0x00000000
	.align		4
        /*0004*/ 	.word	0xffffffff
	.align		4
        /*0008*/ 	.word	0x00000000
	.align		4
        /*000c*/ 	.word	0xfffffffe
	.align		4
        /*0010*/ 	.word	0x00000000
	.align		4
        /*0014*/ 	.word	0xfffffffd
	.align		4
        /*0018*/ 	.word	0x00000000
	.align		4
        /*001c*/ 	.word	0xfffffffc


//--------------------- .nv.constant4             --------------------------
	.section	.nv.constant4,"a",@progbits
	.align	8
	.align		8
.nv.constant4:
        /*0000*/ 	.dword	precalc_xorwow_matrix
	.align		8
        /*0008*/ 	.dword	precalc_xorwow_offset_matrix
	.align		8
        /*0010*/ 	.dword	mrg32k3aM1
	.align		8
        /*0018*/ 	.dword	mrg32k3aM2
	.align		8
        /*0020*/ 	.dword	mrg32k3aM1SubSeq
	.align		8
        /*0028*/ 	.dword	mrg32k3aM2SubSeq
	.align		8
        /*0030*/ 	.dword	mrg32k3aM1Seq
	.align		8
        /*0038*/ 	.dword	mrg32k3aM2Seq


//--------------------- .nv.constant3             --------------------------
	.section	.nv.constant3,"a",@progbits
	.align	8
.nv.constant3:
	.type		__cr_lgamma_table,@object
	.size		__cr_lgamma_table,(.L_8 - __cr_lgamma_table)
__cr_lgamma_table:
        /*0000*/ 	.byte	0x00, 0x00, 0x00, 0x00, 0x00, 0x00, 0x00, 0x00, 0x00, 0x00, 0x00, 0x00, 0x00, 0x00, 0x00, 0x00
        /*0010*/ 	.byte	0xef, 0x39, 0xfa, 0xfe, 0x42, 0x2e, 0xe6, 0x3f, 0x02, 0x20, 0x2a, 0xfa, 0x0b, 0xab, 0xfc, 0x3f
        /*0020*/ 	.byte	0xf9, 0x2c, 0x92, 0x7c, 0xa7, 0x6c, 0x09, 0x40, 0xc9, 0x79, 0x44, 0x3c, 0x64, 0x26, 0x13, 0x40
        /*0030*/ 	.byte	0xca, 0x01, 0xcf, 0x3a, 0x27, 0x51, 0x1a, 0x40, 0x30, 0xcc, 0x2d, 0xf3, 0xe1, 0x0c, 0x21, 0x40
        /*0040*/ 	.byte	0x0d, 0xb7, 0xfc, 0x82, 0x8e, 0x35, 0x25, 0x40
.L_8:


//--------------------- .text._Z11warm_up_gpulPf  --------------------------
	.section	.text._Z11warm_up_gpulPf,"ax",@progbits
	.align	128
        .global         _Z11warm_up_gpulPf
        .type           _Z11warm_up_gpulPf,@function
        .size           _Z11warm_up_gpulPf,(.L_x_13 - _Z11warm_up_gpulPf)
        .other          _Z11warm_up_gpulPf,@"STO_CUDA_ENTRY STV_DEFAULT"
_Z11warm_up_gpulPf:
.text._Z11warm_up_gpulPf:
[----:B------:R-:W0:Y:S08]  /*0000*/  LDC R1, c[0x0][0x37c] ;  /* 0x0000df00ff017b82 */ /* 0x000e300000000800 */
[----:B------:R-:W1:Y:S01]  /*0010*/  LDC.64 R2, c[0x0][0x380] ;  /* 0x0000e000ff027b82 */ /* 0x000e620000000a00 */
[----:B------:R-:W2:Y:S01]  /*0020*/  S2R R9, SR_TID.X ;  /* 0x0000000000097919 */ /* 0x000ea20000002100 */
[----:B0-----:R-:W-:Y:S01]  /*0030*/  VIADD R1, R1, 0xffffffd0 ;  /* 0xffffffd001017836 */ /* 0x001fe20000000000 */
[----:B------:R-:W0:Y:S01]  /*0040*/  LDCU.64 UR8, c[0x0][0x358] ;  /* 0x00006b00ff0877ac */ /* 0x000e220008000a00 */
[----:B------:R-:W-:Y:S04]  /*0050*/  BSSY.RECONVERGENT B0, `(.L_x_0) ;  /* 0x0000261000007945 */ /* 0x000fe80003800200 */
[----:B------:R-:W2:Y:S08]  /*0060*/  S2UR UR4, SR_CTAID.X ;  /* 0x00000000000479c3 */ /* 0x000eb00000002500 */
[----:B------:R-:W2:Y:S01]  /*0070*/  LDC R8, c[0x0][0x360] ;  /* 0x0000d800ff087b82 */ /* 0x000ea20000000800 */
[----:B-1----:R-:W-:-:S02]  /*0080*/  LOP3.LUT R0, R2, 0xaad26b49, RZ, 0x3c, !PT ;  /* 0xaad26b4902007812 */ /* 0x002fc400078e3cff */
[----:B------:R-:W-:-:S03]  /*0090*/  LOP3.LUT R2, R3, 0xf7dcefdd, RZ, 0x3c, !PT ;  /* 0xf7dcefdd03027812 */ /* 0x000fc600078e3cff */
[----:B------:R-:W-:Y:S02]  /*00a0*/  IMAD R0, R0, 0x4182bed5, RZ ;  /* 0x4182bed500007824 */ /* 0x000fe400078e02ff */
[----:B------:R-:W-:Y:S02]  /*00b0*/  IMAD R3, R2, -0x658354e5, RZ ;  /* 0x9a7cab1b02037824 */ /* 0x000fe400078e02ff */
[C---:B------:R-:W-:Y:S01]  /*00c0*/  VIADD R5, R0.reuse, 0x583f19 ;  /* 0x00583f1900057836 */ /* 0x040fe20000000000 */
[C---:B------:R-:W-:Y:S01]  /*00d0*/  LOP3.LUT R6, R0.reuse, 0x159a55e5, RZ, 0x3c, !PT ;  /* 0x159a55e500067812 */ /* 0x040fe200078e3cff */
[C---:B------:R-:W-:Y:S01]  /*00e0*/  VIADD R7, R3.reuse, 0x1f123bb5 ;  /* 0x1f123bb503077836 */ /* 0x040fe20000000000 */
[C---:B------:R-:W-:Y:S02]  /*00f0*/  IADD3 R2, PT, PT, R0.reuse, 0x64f0c9, R3 ;  /* 0x0064f0c900027810 */ /* 0x040fe40007ffe003 */
[----:B------:R-:W-:Y:S01]  /*0100*/  LOP3.LUT R4, R3, 0x5491333, RZ, 0x3c, !PT ;  /* 0x0549133303047812 */ /* 0x000fe200078e3cff */
[----:B------:R-:W-:Y:S01]  /*0110*/  VIADD R3, R0, 0x75bcd15 ;  /* 0x075bcd1500037836 */ /* 0x000fe20000000000 */
[----:B------:R1:W-:Y:S01]  /*0120*/  STL.64 [R1+0x8], R6 ;  /* 0x0000080601007387 */ /* 0x0003e20000100a00 */
[----:B--2---:R-:W-:-:S03]  /*0130*/  IMAD R0, R8, UR4, R9 ;  /* 0x0000000408007c24 */ /* 0x004fc6000f8e0209 */
[----:B------:R1:W-:Y:S02]  /*0140*/  STL.64 [R1], R2 ;  /* 0x0000000201007387 */ /* 0x0003e40000100a00 */
[----:B------:R-:W-:Y:S02]  /*0150*/  ISETP.NE.AND P0, PT, R0, RZ, PT ;  /* 0x000000ff0000720c */ /* 0x000fe40003f05270 */
[----:B------:R1:W-:Y:S11]  /*0160*/  STL.64 [R1+0x10], R4 ;  /* 0x0000100401007387 */ /* 0x0003f60000100a00 */
[----:B0-----:R-:W-:Y:S05]  /*0170*/  @!P0 BRA `(.L_x_1) ;  /* 0x0000002400388947 */ /* 0x001fea0003800000 */
[----:B------:R-:W-:Y:S01]  /*0180*/  IMAD.MOV.U32 R14, RZ, RZ, R0 ;  /* 0x000000ffff0e7224 */ /* 0x000fe200078e0000 */
[----:B------:R-:W-:-:S07]  /*0190*/  CS2R R12, SRZ ;  /* 0x00000000000c7805 */ /* 0x000fce000001ff00 */
.L_x_10:
[----:B-1----:R-:W-:Y:S01]  /*01a0*/  LOP3.LUT R2, R14, 0x3, RZ, 0xc0, !PT ;  /* 0x000000030e027812 */ /* 0x002fe200078ec0ff */
[----:B------:R-:W-:Y:S03]  /*01b0*/  BSSY.RECONVERGENT B1, `(.L_x_2) ;  /* 0x0000244000017945 */ /* 0x000fe60003800200 */
[----:B------:R-:W-:-:S04]  /*01c0*/  ISETP.NE.U32.AND P0, PT, R2, RZ, PT ;  /* 0x000000ff0200720c */ /* 0x000fc80003f05070 */
[----:B------:R-:W-:-:S13]  /*01d0*/  ISETP.NE.AND.EX P0, PT, RZ, RZ, PT, P0 ;  /* 0x000000ffff00720c */ /* 0x000fda0003f05300 */
[----:B0-----:R-:W-:Y:S05]  /*01e0*/  @!P0 BRA `(.L_x_3) ;  /* 0x0000002400008947 */ /* 0x001fea0003800000 */
[----:B------:R-:W0:Y:S01]  /*01f0*/  LDC.64 R8, c[0x4][RZ] ;  /* 0x01000000ff087b82 */ /* 0x000e220000000a00 */
[----:B------:R-:W-:Y:S02]  /*0200*/  CS2R R2, SRZ ;  /* 0x0000000000027805 */ /* 0x000fe4000001ff00 */
[----:B------:R-:W-:Y:S02]  /*0210*/  CS2R R4, SRZ ;  /* 0x0000000000047805 */ /* 0x000fe4000001ff00 */
[----:B------:R-:W-:Y:S01]  /*0220*/  CS2R R6, SRZ ;  /* 0x0000000000067805 */ /* 0x000fe2000001ff00 */
[----:B0-----:R-:W-:-:S07]  /*0230*/  IMAD.WIDE.U32 R8, R12, 0xc80, R8 ;  /* 0x00000c800c087825 */ /* 0x001fce00078e0008 */
.L_x_5:
[----:B------:R-:W-:-:S06]  /*0240*/  IMAD R15, R2, 0x4, R1 ;  /* 0x00000004020f7824 */ /* 0x000fcc00078e0201 */
[----:B------:R-:W5:Y:S01]  /*0250*/  LDL R15, [R15+0x4] ;  /* 0x000004000f0f7983 */ /* 0x000f620000100800 */
[----:B------:R-:W-:-:S05]  /*0260*/  UMOV UR4, URZ ;  /* 0x000000ff00047c82 */ /* 0x000fca0008000000 */
.L_x_4:
[----:B-----5:R-:W-:Y:S01]  /*0270*/  SHF.R.U32.HI R22, RZ, UR4, R15 ;  /* 0x00000004ff167c19 */ /* 0x020fe2000801160f */
[----:B------:R-:W-:-:S03]  /*0280*/  IMAD.SHL.U32 R10, R2, 0x20, RZ ;  /* 0x00000020020a7824 */ /* 0x000fc600078e00ff */
[----:B------:R-:W-:Y:S01]  /*0290*/  LOP3.LUT R11, R22, 0x1, RZ, 0xc0, !PT ;  /* 0x00000001160b7812 */ /* 0x000fe200078ec0ff */
[----:B------:R-:W-:-:S03]  /*02a0*/  VIADD R10, R10, UR4 ;  /* 0x000000040a0a7c36 */ /* 0x000fc60008000000 */
[----:B------:R-:W-:Y:S01]  /*02b0*/  ISETP.NE.U32.AND P0, PT, R11, 0x1, PT ;  /* 0x000000010b00780c */ /* 0x000fe20003f05070 */
[----:B------:R-:W-:-:S03]  /*02c0*/  IMAD R11, R10, 0x5, RZ ;  /* 0x000000050a0b7824 */ /* 0x000fc600078e02ff */
[----:B------:R-:W-:Y:S01]  /*02d0*/  R2P PR, R22, 0x7e ;  /* 0x0000007e16007804 */ /* 0x000fe20000000000 */
[----:B------:R-:W-:-:S08]  /*02e0*/  IMAD.WIDE.U32 R10, R11, 0x4, R8 ;  /* 0x000000040b0a7825 */ /* 0x000fd000078e0008 */
[----:B------:R-:W2:Y:S04]  /*02f0*/  @!P0 LDG.E.CONSTANT R16, desc[UR8][R10.64+0x10] ;  /* 0x000010080a108981 */ /* 0x000ea8000c1e9900 */
[----:B------:R-:W3:Y:S04]  /*0300*/  @P1 LDG.E.CONSTANT R18, desc[UR8][R10.64+0x24] ;  /* 0x000024080a121981 */ /* 0x000ee8000c1e9900 */
[----:B------:R-:W4:Y:S04]  /*0310*/  @P2 LDG.E.CONSTANT R20, desc[UR8][R10.64+0x38] ;  /* 0x000038080a142981 */ /* 0x000f28000c1e9900 */
[----:B------:R-:W4:Y:S04]  /*0320*/  @P3 LDG.E.CONSTANT R24, desc[UR8][R10.64+0x4c] ;  /* 0x00004c080a183981 */ /* 0x000f28000c1e9900 */
[----:B------:R-:W4:Y:S04]  /*0330*/  @P4 LDG.E.CONSTANT R26, desc[UR8][R10.64+0x60] ;  /* 0x000060080a1a4981 */ /* 0x000f28000c1e9900 */
[----:B------:R-:W4:Y:S04]  /*0340*/  @!P0 LDG.E.CONSTANT R17, desc[UR8][R10.64+0x4] ;  /* 0x000004080a118981 */ /* 0x000f28000c1e9900 */
[----:B------:R-:W4:Y:S04]  /*0350*/  @!P0 LDG.E.CONSTANT R19, desc[UR8][R10.64+0xc] ;  /* 0x00000c080a138981 */ /* 0x000f28000c1e9900 */
[----:B------:R-:W4:Y:S04]  /*0360*/  @P1 LDG.E.CONSTANT R21, desc[UR8][R10.64+0x18] ;  /* 0x000018080a151981 */ /* 0x000f28000c1e9900 */
[----:B------:R-:W4:Y:S04]  /*0370*/  @P3 LDG.E.CONSTANT R23, desc[UR8][R10.64+0x40] ;  /* 0x000040080a173981 */ /* 0x000f28000c1e9900 */
[----:B------:R-:W4:Y:S04]  /*0380*/  @P5 LDG.E.CONSTANT R25, desc[UR8][R10.64+0x70] ;  /* 0x000070080a195981 */ /* 0x000f28000c1e9900 */
[----:B------:R-:W4:Y:S01]  /*0390*/  @P6 LDG.E.CONSTANT R28, desc[UR8][R10.64+0x88] ;  /* 0x000088080a1c6981 */ /* 0x000f22000c1e9900 */
[----:B--2---:R-:W-:-:S03]  /*03a0*/  @!P0 LOP3.LUT R5, R5, R16, RZ, 0x3c, !PT ;  /* 0x0000001005058212 */ /* 0x004fc600078e3cff */
[----:B------:R-:W2:Y:S01]  /*03b0*/  @!P0 LDG.E.CONSTANT R16, desc[UR8][R10.64] ;  /* 0x000000080a108981 */ /* 0x000ea2000c1e9900 */
[----:B---3--:R-:W-:-:S03]  /*03c0*/  @P1 LOP3.LUT R5, R5, R18, RZ, 0x3c, !PT ;  /* 0x0000001205051212 */ /* 0x008fc600078e3cff */
[----:B------:R-:W3:Y:S01]  /*03d0*/  @!P0 LDG.E.CONSTANT R18, desc[UR8][R10.64+0x8] ;  /* 0x000008080a128981 */ /* 0x000ee2000c1e9900 */
[----:B----4-:R-:W-:-:S03]  /*03e0*/  @P2 LOP3.LUT R5, R5, R20, RZ, 0x3c, !PT ;  /* 0x0000001405052212 */ /* 0x010fc600078e3cff */
[----:B------:R-:W4:Y:S01]  /*03f0*/  @P1 LDG.E.CONSTANT R20, desc[UR8][R10.64+0x14] ;  /* 0x000014080a141981 */ /* 0x000f22000c1e9900 */
[----:B------:R-:W-:-:S03]  /*0400*/  @P3 LOP3.LUT R5, R5, R24, RZ, 0x3c, !PT ;  /* 0x0000001805053212 */ /* 0x000fc600078e3cff */
[----:B------:R-:W4:Y:S01]  /*0410*/  @P5 LDG.E.CONSTANT R24, desc[UR8][R10.64+0x74] ;  /* 0x000074080a185981 */ /* 0x000f22000c1e9900 */
[----:B------:R-:W-:-:S03]  /*0420*/  @P4 LOP3.LUT R5, R5, R26, RZ, 0x3c, !PT ;  /* 0x0000001a05054212 */ /* 0x000fc600078e3cff */
[----:B------:R-:W4:Y:S01]  /*0430*/  @P3 LDG.E.CONSTANT R26, desc[UR8][R10.64+0x44] ;  /* 0x000044080a1a3981 */ /* 0x000f22000c1e9900 */
[----:B------:R-:W-:-:S03]  /*0440*/  @!P0 LOP3.LUT R6, R6, R17, RZ, 0x3c, !PT ;  /* 0x0000001106068212 */ /* 0x000fc600078e3cff */
[----:B------:R-:W4:Y:S01]  /*0450*/  @P1 LDG.E.CONSTANT R17, desc[UR8][R10.64+0x20] ;  /* 0x000020080a111981 */ /* 0x000f22000c1e9900 */
[----:B------:R-:W-:-:S03]  /*0460*/  @!P0 LOP3.LUT R4, R4, R19, RZ, 0x3c, !PT ;  /* 0x0000001304048212 */ /* 0x000fc600078e3cff */
[----:B------:R-:W4:Y:S01]  /*0470*/  @P2 LDG.E.CONSTANT R19, desc[UR8][R10.64+0x2c] ;  /* 0x00002c080a132981 */ /* 0x000f22000c1e9900 */
[----:B------:R-:W-:-:S03]  /*0480*/  @P1 LOP3.LUT R6, R6, R21, RZ, 0x3c, !PT ;  /* 0x0000001506061212 */ /* 0x000fc600078e3cff */
[----:B------:R-:W4:Y:S01]  /*0490*/  @P2 LDG.E.CONSTANT R21, desc[UR8][R10.64+0x34] ;  /* 0x000034080a152981 */ /* 0x000f22000c1e9900 */
[----:B--2---:R-:W-:-:S03]  /*04a0*/  @!P0 LOP3.LUT R3, R3, R16, RZ, 0x3c, !PT ;  /* 0x0000001003038212 */ /* 0x004fc600078e3cff */
[----:B------:R-:W2:Y:S01]  /*04b0*/  @P1 LDG.E.CONSTANT R16, desc[UR8][R10.64+0x1c] ;  /* 0x00001c080a101981 */ /* 0x000ea2000c1e9900 */
[----:B---3--:R-:W-:-:S03]  /*04c0*/  @!P0 LOP3.LUT R7, R7, R18, RZ, 0x3c, !PT ;  /* 0x0000001207078212 */ /* 0x008fc600078e3cff */
[----:B------:R-:W3:Y:S01]  /*04d0*/  @P2 LDG.E.CONSTANT R18, desc[UR8][R10.64+0x28] ;  /* 0x000028080a122981 */ /* 0x000ee2000c1e9900 */
[----:B----4-:R-:W-:-:S03]  /*04e0*/  @P1 LOP3.LUT R3, R3, R20, RZ, 0x3c, !PT ;  /* 0x0000001403031212 */ /* 0x010fc600078e3cff */
[----:B------:R-:W4:Y:S01]  /*04f0*/  @P2 LDG.E.CONSTANT R20, desc[UR8][R10.64+0x30] ;  /* 0x000030080a142981 */ /* 0x000f22000c1e9900 */
[----:B------:R-:W-:-:S03]  /*0500*/  @P5 LOP3.LUT R5, R5, R24, RZ, 0x3c, !PT ;  /* 0x0000001805055212 */ /* 0x000fc600078e3cff */
[----:B------:R-:W4:Y:S01]  /*0510*/  @P3 LDG.E.CONSTANT R24, desc[UR8][R10.64+0x3c] ;  /* 0x00003c080a183981 */ /* 0x000f22000c1e9900 */
[----:B------:R-:W-:-:S03]  /*0520*/  @P1 LOP3.LUT R4, R4, R17, RZ, 0x3c, !PT ;  /* 0x0000001104041212 */ /* 0x000fc600078e3cff */
[----:B------:R-:W4:Y:S01]  /*0530*/  @P3 LDG.E.CONSTANT R17, desc[UR8][R10.64+0x48] ;  /* 0x000048080a113981 */ /* 0x000f22000c1e9900 */
[----:B------:R-:W-:-:S03]  /*0540*/  @P2 LOP3.LUT R6, R6, R19, RZ, 0x3c, !PT ;  /* 0x0000001306062212 */ /* 0x000fc600078e3cff */
[----:B------:R-:W4:Y:S01]  /*0550*/  @P4 LDG.E.CONSTANT R19, desc[UR8][R10.64+0x54] ;  /* 0x000054080a134981 */ /* 0x000f22000c1e9900 */
[----:B------:R-:W-:Y:S02]  /*0560*/  @P2 LOP3.LUT R4, R4, R21, RZ, 0x3c, !PT ;  /* 0x0000001504042212 */ /* 0x000fe400078e3cff */
[----:B------:R-:W-:Y:S01]  /*0570*/  @P3 LOP3.LUT R6, R6, R23, RZ, 0x3c, !PT ;  /* 0x0000001706063212 */ /* 0x000fe200078e3cff */
[----:B------:R-:W4:Y:S04]  /*0580*/  @P4 LDG.E.CONSTANT R21, desc[UR8][R10.64+0x5c] ;  /* 0x00005c080a154981 */ /* 0x000f28000c1e9900 */
[----:B------:R-:W4:Y:S01]  /*0590*/  @P5 LDG.E.CONSTANT R23, desc[UR8][R10.64+0x68] ;  /* 0x000068080a175981 */ /* 0x000f22000c1e9900 */
[----:B--2---:R-:W-:-:S03]  /*05a0*/  @P1 LOP3.LUT R7, R7, R16, RZ, 0x3c, !PT ;  /* 0x0000001007071212 */ /* 0x004fc600078e3cff */
[----:B------:R-:W2:Y:S01]  /*05b0*/  @P4 LDG.E.CONSTANT R16, desc[UR8][R10.64+0x50] ;  /* 0x000050080a104981 */ /* 0x000ea2000c1e9900 */
[----:B---3--:R-:W-:-:S03]  /*05c0*/  @P2 LOP3.LUT R3, R3, R18, RZ, 0x3c, !PT ;  /* 0x0000001203032212 */ /* 0x008fc600078e3cff */
[----:B------:R-:W3:Y:S01]  /*05d0*/  @P4 LDG.E.CONSTANT R18, desc[UR8][R10.64+0x58] ;  /* 0x000058080a124981 */ /* 0x000ee2000c1e9900 */
[----:B----4-:R-:W-:-:S03]  /*05e0*/  @P2 LOP3.LUT R7, R7, R20, RZ, 0x3c, !PT ;  /* 0x0000001407072212 */ /* 0x010fc600078e3cff */
[----:B------:R-:W4:Y:S01]  /*05f0*/  @P5 LDG.E.CONSTANT R20, desc[UR8][R10.64+0x64] ;  /* 0x000064080a145981 */ /* 0x000f22000c1e9900 */
[----:B------:R-:W-:-:S03]  /*0600*/  @P3 LOP3.LUT R3, R3, R24, RZ, 0x3c, !PT ;  /* 0x0000001803033212 */ /* 0x000fc600078e3cff */
[----:B------:R-:W4:Y:S01]  /*0610*/  @P5 LDG.E.CONSTANT R24, desc[UR8][R10.64+0x6c] ;  /* 0x00006c080a185981 */ /* 0x000f22000c1e9900 */
[----:B------:R-:W-:Y:S02]  /*0620*/  LOP3.LUT P0, RZ, R22, 0x80, RZ, 0xc0, !PT ;  /* 0x0000008016ff7812 */ /* 0x000fe4000780c0ff */
[----:B------:R-:W-:Y:S02]  /*0630*/  @P3 LOP3.LUT R7, R7, R26, RZ, 0x3c, !PT ;  /* 0x0000001a07073212 */ /* 0x000fe400078e3cff */
[----:B------:R-:W-:Y:S02]  /*0640*/  @P3 LOP3.LUT R4, R4, R17, RZ, 0x3c, !PT ;  /* 0x0000001104043212 */ /* 0x000fe400078e3cff */
[----:B------:R-:W4:Y:S01]  /*0650*/  @P6 LDG.E.CONSTANT R17, desc[UR8][R10.64+0x7c] ;  /* 0x00007c080a116981 */ /* 0x000f22000c1e9900 */
[----:B------:R-:W-:-:S03]  /*0660*/  @P4 LOP3.LUT R6, R6, R19, RZ, 0x3c, !PT ;  /* 0x0000001306064212 */ /* 0x000fc600078e3cff */
[----:B------:R-:W4:Y:S01]  /*0670*/  @P6 LDG.E.CONSTANT R19, desc[UR8][R10.64+0x84] ;  /* 0x000084080a136981 */ /* 0x000f22000c1e9900 */
[----:B------:R-:W-:-:S03]  /*0680*/  @P4 LOP3.LUT R4, R4, R21, RZ, 0x3c, !PT ;  /* 0x0000001504044212 */ /* 0x000fc600078e3cff */
[----:B------:R-:W4:Y:S01]  /*0690*/  @P0 LDG.E.CONSTANT R26, desc[UR8][R10.64+0x9c] ;  /* 0x00009c080a1a0981 */ /* 0x000f22000c1e9900 */
[----:B------:R-:W-:-:S03]  /*06a0*/  @P5 LOP3.LUT R6, R6, R23, RZ, 0x3c, !PT ;  /* 0x0000001706065212 */ /* 0x000fc600078e3cff */
        /* <DEDUP_REMOVED lines=10> */
[----:B------:R-:W-:Y:S02]  /*0750*/  @P5 LOP3.LUT R4, R4, R25, RZ, 0x3c, !PT ;  /* 0x0000001904045212 */ /* 0x000fe400078e3cff */
[----:B------:R-:W-:Y:S02]  /*0760*/  @P6 LOP3.LUT R5, R5, R28, RZ, 0x3c, !PT ;  /* 0x0000001c05056212 */ /* 0x000fe400078e3cff */
[----:B------:R-:W-:Y:S02]  /*0770*/  @P6 LOP3.LUT R6, R6, R17, RZ, 0x3c, !PT ;  /* 0x0000001106066212 */ /* 0x000fe400078e3cff */
[----:B------:R-:W-:Y:S02]  /*0780*/  @P6 LOP3.LUT R4, R4, R19, RZ, 0x3c, !PT ;  /* 0x0000001304046212 */ /* 0x000fe400078e3cff */
[----:B------:R-:W-:Y:S02]  /*0790*/  @P0 LOP3.LUT R5, R5, R26, RZ, 0x3c, !PT ;  /* 0x0000001a05050212 */ /* 0x000fe400078e3cff */
[----:B------:R-:W-:-:S02]  /*07a0*/  @P0 LOP3.LUT R6, R6, R21, RZ, 0x3c, !PT ;  /* 0x0000001506060212 */ /* 0x000fc400078e3cff */
[----:B------:R-:W-:Y:S02]  /*07b0*/  @P0 LOP3.LUT R4, R4, R23, RZ, 0x3c, !PT ;  /* 0x0000001704040212 */ /* 0x000fe400078e3cff */
[----:B--2---:R-:W-:Y:S02]  /*07c0*/  @P6 LOP3.LUT R3, R3, R16, RZ, 0x3c, !PT ;  /* 0x0000001003036212 */ /* 0x004fe400078e3cff */
[----:B---3--:R-:W-:Y:S02]  /*07d0*/  @P6 LOP3.LUT R7, R7, R18, RZ, 0x3c, !PT ;  /* 0x0000001207076212 */ /* 0x008fe400078e3cff */
[----:B----4-:R-:W-:Y:S02]  /*07e0*/  @P0 LOP3.LUT R3, R3, R20, RZ, 0x3c, !PT ;  /* 0x0000001403030212 */ /* 0x010fe400078e3cff */
[----:B------:R-:W-:Y:S02]  /*07f0*/  @P0 LOP3.LUT R7, R7, R24, RZ, 0x3c, !PT ;  /* 0x0000001807070212 */ /* 0x000fe400078e3cff */
[----:B------:R-:W-:-:S13]  /*0800*/  R2P PR, R22.B1, 0x7f ;  /* 0x0000007f16007804 */ /* 0x000fda0000001000 */
[----:B------:R-:W2:Y:S04]  /*0810*/  @P0 LDG.E.CONSTANT R18, desc[UR8][R10.64+0xa0] ;  /* 0x0000a0080a120981 */ /* 0x000ea8000c1e9900 */
[----:B------:R-:W3:Y:S04]  /*0820*/  @P0 LDG.E.CONSTANT R19, desc[UR8][R10.64+0xa4] ;  /* 0x0000a4080a130981 */ /* 0x000ee8000c1e9900 */
[----:B------:R-:W4:Y:S04]  /*0830*/  @P0 LDG.E.CONSTANT R20, desc[UR8][R10.64+0xa8] ;  /* 0x0000a8080a140981 */ /* 0x000f28000c1e9900 */
[----:B------:R-:W4:Y:S04]  /*0840*/  @P0 LDG.E.CONSTANT R21, desc[UR8][R10.64+0xac] ;  /* 0x0000ac080a150981 */ /* 0x000f28000c1e9900 */
[----:B------:R-:W4:Y:S04]  /*0850*/  @P0 LDG.E.CONSTANT R24, desc[UR8][R10.64+0xb0] ;  /* 0x0000b0080a180981 */ /* 0x000f28000c1e9900 */
[----:B------:R-:W4:Y:S04]  /*0860*/  @P1 LDG.E.CONSTANT R16, desc[UR8][R10.64+0xbc] ;  /* 0x0000bc080a101981 */ /* 0x000f28000c1e9900 */
[----:B------:R-:W4:Y:S04]  /*0870*/  @P1 LDG.E.CONSTANT R26, desc[UR8][R10.64+0xb4] ;  /* 0x0000b4080a1a1981 */ /* 0x000f28000c1e9900 */
        /* <DEDUP_REMOVED lines=11> */
[----:B------:R-:W-:Y:S01]  /*0930*/  LOP3.LUT P0, RZ, R22, 0x8000, RZ, 0xc0, !PT ;  /* 0x0000800016ff7812 */ /* 0x000fe2000780c0ff */
[----:B------:R-:W4:Y:S01]  /*0940*/  @P2 LDG.E.CONSTANT R24, desc[UR8][R10.64+0xd8] ;  /* 0x0000d8080a182981 */ /* 0x000f22000c1e9900 */
[----:B------:R-:W-:-:S03]  /*0950*/  @P1 LOP3.LUT R7, R7, R16, RZ, 0x3c, !PT ;  /* 0x0000001007071212 */ /* 0x000fc600078e3cff */
[----:B------:R-:W4:Y:S01]  /*0960*/  @P2 LDG.E.CONSTANT R22, desc[UR8][R10.64+0xd0] ;  /* 0x0000d0080a162981 */ /* 0x000f22000c1e9900 */
[----:B------:R-:W-:-:S03]  /*0970*/  @P1 LOP3.LUT R3, R3, R26, RZ, 0x3c, !PT ;  /* 0x0000001a03031212 */ /* 0x000fc600078e3cff */
[----:B------:R-:W4:Y:S01]  /*0980*/  @P3 LDG.E.CONSTANT R16, desc[UR8][R10.64+0xe4] ;  /* 0x0000e4080a103981 */ /* 0x000f22000c1e9900 */
[----:B------:R-:W-:-:S03]  /*0990*/  @P1 LOP3.LUT R6, R6, R23, RZ, 0x3c, !PT ;  /* 0x0000001706061212 */ /* 0x000fc600078e3cff */
[----:B------:R-:W4:Y:S01]  /*09a0*/  @P3 LDG.E.CONSTANT R26, desc[UR8][R10.64+0xdc] ;  /* 0x0000dc080a1a3981 */ /* 0x000f22000c1e9900 */
[----:B------:R-:W-:-:S03]  /*09b0*/  @P1 LOP3.LUT R4, R4, R17, RZ, 0x3c, !PT ;  /* 0x0000001104041212 */ /* 0x000fc600078e3cff */
        /* <DEDUP_REMOVED lines=43> */
[----:B------:R-:W-:-:S04]  /*0c70*/  UIADD3 UR4, UPT, UPT, UR4, 0x10, URZ ;  /* 0x0000001004047890 */ /* 0x000fc8000fffe0ff */
[----:B------:R-:W-:Y:S01]  /*0c80*/  UISETP.NE.AND UP0, UPT, UR4, 0x20, UPT ;  /* 0x000000200400788c */ /* 0x000fe2000bf05270 */
[----:B--2---:R-:W-:Y:S02]  /*0c90*/  @P5 LOP3.LUT R5, R5, R18, RZ, 0x3c, !PT ;  /* 0x0000001205055212 */ /* 0x004fe400078e3cff */
[----:B---3--:R-:W-:Y:S02]  /*0ca0*/  @P6 LOP3.LUT R6, R6, R19, RZ, 0x3c, !PT ;  /* 0x0000001306066212 */ /* 0x008fe400078e3cff */
[----:B----4-:R-:W-:Y:S02]  /*0cb0*/  @P6 LOP3.LUT R3, R3, R20, RZ, 0x3c, !PT ;  /* 0x0000001403036212 */ /* 0x010fe400078e3cff */
[----:B------:R-:W-:Y:S02]  /*0cc0*/  @P6 LOP3.LUT R4, R4, R21, RZ, 0x3c, !PT ;  /* 0x0000001504046212 */ /* 0x000fe400078e3cff */
[----:B------:R-:W-:Y:S02]  /*0cd0*/  @P6 LOP3.LUT R7, R7, R22, RZ, 0x3c, !PT ;  /* 0x0000001607076212 */ /* 0x000fe400078e3cff */
[----:B------:R-:W-:-:S02]  /*0ce0*/  @P6 LOP3.LUT R5, R5, R16, RZ, 0x3c, !PT ;  /* 0x0000001005056212 */ /* 0x000fc400078e3cff */
[----:B------:R-:W-:Y:S02]  /*0cf0*/  @P0 LOP3.LUT R3, R3, R24, RZ, 0x3c, !PT ;  /* 0x0000001803030212 */ /* 0x000fe400078e3cff */
[----:B------:R-:W-:Y:S02]  /*0d00*/  @P0 LOP3.LUT R5, R5, R28, RZ, 0x3c, !PT ;  /* 0x0000001c05050212 */ /* 0x000fe400078e3cff */
[----:B------:R-:W-:Y:S02]  /*0d10*/  @P0 LOP3.LUT R7, R7, R26, RZ, 0x3c, !PT ;  /* 0x0000001a07070212 */ /* 0x000fe400078e3cff */
[----:B------:R-:W-:Y:S02]  /*0d20*/  @P0 LOP3.LUT R4, R4, R23, RZ, 0x3c, !PT ;  /* 0x0000001704040212 */ /* 0x000fe400078e3cff */
[----:B------:R-:W-:Y:S01]  /*0d30*/  @P0 LOP3.LUT R6, R6, R17, RZ, 0x3c, !PT ;  /* 0x0000001106060212 */ /* 0x000fe200078e3cff */
[----:B------:R-:W-:Y:S06]  /*0d40*/  BRA.U UP0, `(.L_x_4) ;  /* 0xfffffff500487547 */ /* 0x000fec000b83ffff */
[----:B------:R-:W-:-:S05]  /*0d50*/  VIADD R2, R2, 0x1 ;  /* 0x0000000102027836 */ /* 0x000fca0000000000 */
[----:B------:R-:W-:-:S13]  /*0d60*/  ISETP.NE.AND P0, PT, R2, 0x5, PT ;  /* 0x000000050200780c */ /* 0x000fda0003f05270 */
[----:B------:R-:W-:Y:S05]  /*0d70*/  @P0 BRA `(.L_x_5) ;  /* 0xfffffff400300947 */ /* 0x000fea000383ffff */
[----:B------:R-:W-:Y:S01]  /*0d80*/  LOP3.LUT R2, R14, 0x3, RZ, 0xc0, !PT ;  /* 0x000000030e027812 */ /* 0x000fe200078ec0ff */
[----:B------:R0:W-:Y:S03]  /*0d90*/  STL [R1+0x4], R3 ;  /* 0x0000040301007387 */ /* 0x0001e60000100800 */
[----:B------:R-:W-:Y:S01]  /*0da0*/  ISETP.NE.U32.AND P0, PT, R2, 0x1, PT ;  /* 0x000000010200780c */ /* 0x000fe20003f05070 */
[----:B------:R0:W-:Y:S03]  /*0db0*/  STL.64 [R1+0x8], R6 ;  /* 0x0000080601007387 */ /* 0x0001e60000100a00 */
[----:B------:R-:W-:Y:S01]  /*0dc0*/  ISETP.NE.AND.EX P0, PT, RZ, RZ, PT, P0 ;  /* 0x000000ffff00720c */ /* 0x000fe20003f05300 */
[----:B------:R0:W-:-:S12]  /*0dd0*/  STL.64 [R1+0x10], R4 ;  /* 0x0000100401007387 */ /* 0x0001d80000100a00 */
[----:B0-----:R-:W-:Y:S05]  /*0de0*/  @!P0 BRA `(.L_x_3) ;  /* 0x0000001800008947 */ /* 0x001fea0003800000 */
[----:B------:R-:W-:Y:S01]  /*0df0*/  UMOV UR4, URZ ;  /* 0x000000ff00047c82 */ /* 0x000fe20008000000 */
[----:B------:R-:W-:Y:S01]  /*0e00*/  UMOV UR5, URZ ;  /* 0x000000ff00057c82 */ /* 0x000fe20008000000 */
[----:B------:R-:W-:Y:S01]  /*0e10*/  CS2R R2, SRZ ;  /* 0x0000000000027805 */ /* 0x000fe2000001ff00 */
[----:B------:R-:W-:Y:S02]  /*0e20*/  IMAD.U32 R5, RZ, RZ, UR4 ;  /* 0x00000004ff057e24 */ /* 0x000fe4000f8e00ff */
[----:B------:R-:W-:Y:S02]  /*0e30*/  IMAD.U32 R4, RZ, RZ, UR5 ;  /* 0x00000005ff047e24 */ /* 0x000fe4000f8e00ff */
[----:B------:R-:W-:Y:S02]  /*0e40*/  IMAD.U32 R7, RZ, RZ, UR4 ;  /* 0x00000004ff077e24 */ /* 0x000fe4000f8e00ff */
[----:B------:R-:W-:-:S07]  /*0e50*/  IMAD.U32 R6, RZ, RZ, UR5 ;  /* 0x00000005ff067e24 */ /* 0x000fce000f8e00ff */
.L_x_7:
[----:B------:R-:W-:-:S06]  /*0e60*/  IMAD R15, R2, 0x4, R1 ;  /* 0x00000004020f7824 */ /* 0x000fcc00078e0201 */
[----:B------:R-:W5:Y:S01]  /*0e70*/  LDL R15, [R15+0x4] ;  /* 0x000004000f0f7983 */ /* 0x000f620000100800 */
[----:B------:R-:W-:-:S05]  /*0e80*/  UMOV UR4, URZ ;  /* 0x000000ff00047c82 */ /* 0x000fca0008000000 */
.L_x_6:
        /* <DEDUP_REMOVED lines=183> */
[----:B0-----:R-:W-:Y:S05]  /*1a00*/  @P0 BRA `(.L_x_3) ;  /* 0x0000000800f80947 */ /* 0x001fea0003800000 */
[----:B------:R-:W-:Y:S01]  /*1a10*/  UMOV UR4, URZ ;  /* 0x000000ff00047c82 */ /* 0x000fe20008000000 */
[----:B------:R-:W-:Y:S01]  /*1a20*/  UMOV UR5, URZ ;  /* 0x000000ff00057c82 */ /* 0x000fe20008000000 */
[----:B------:R-:W-:Y:S01]  /*1a30*/  CS2R R2, SRZ ;  /* 0x0000000000027805 */ /* 0x000fe2000001ff00 */
[----:B------:R-:W-:Y:S02]  /*1a40*/  IMAD.U32 R5, RZ, RZ, UR4 ;  /* 0x00000004ff057e24 */ /* 0x000fe4000f8e00ff */
[----:B------:R-:W-:Y:S02]  /*1a50*/  IMAD.U32 R4, RZ, RZ, UR5 ;  /* 0x00000005ff047e24 */ /* 0x000fe4000f8e00ff */
[----:B------:R-:W-:Y:S02]  /*1a60*/  IMAD.U32 R7, RZ, RZ, UR4 ;  /* 0x00000004ff077e24 */ /* 0x000fe4000f8e00ff */
[----:B------:R-:W-:-:S07]  /*1a70*/  IMAD.U32 R6, RZ, RZ, UR5 ;  /* 0x00000005ff067e24 */ /* 0x000fce000f8e00ff */
.L_x_9:
[----:B------:R-:W-:-:S06]  /*1a80*/  IMAD R15, R2, 0x4, R1 ;  /* 0x00000004020f7824 */ /* 0x000fcc00078e0201 */
[----:B------:R-:W5:Y:S01]  /*1a90*/  LDL R15, [R15+0x4] ;  /* 0x000004000f0f7983 */ /* 0x000f620000100800 */
[----:B------:R-:W-:-:S05]  /*1aa0*/  UMOV UR4, URZ ;  /* 0x000000ff00047c82 */ /* 0x000fca0008000000 */
.L_x_8:
        /* <DEDUP_REMOVED lines=177> */
[----:B------:R0:W-:Y:S04]  /*25c0*/  STL [R1+0x4], R3 ;  /* 0x0000040301007387 */ /* 0x0001e80000100800 */
[----:B------:R0:W-:Y:S04]  /*25d0*/  STL.64 [R1+0x8], R6 ;  /* 0x0000080601007387 */ /* 0x0001e80000100a00 */
[----:B------:R0:W-:Y:S02]  /*25e0*/  STL.64 [R1+0x10], R4 ;  /* 0x0000100401007387 */ /* 0x0001e40000100a00 */
.L_x_3:
[----:B------:R-:W-:Y:S05]  /*25f0*/  BSYNC.RECONVERGENT B1 ;  /* 0x0000000000017941 */ /* 0x000fea0003800200 */
.L_x_2:
[----:B------:R-:W-:Y:S01]  /*2600*/  ISETP.GT.U32.AND P0, PT, R14, 0x3, PT ;  /* 0x000000030e00780c */ /* 0x000fe20003f04070 */
[----:B------:R-:W-:Y:S01]  /*2610*/  VIADD R12, R12, 0x1 ;  /* 0x000000010c0c7836 */ /* 0x000fe20000000000 */
[--C-:B------:R-:W-:Y:S02]  /*2620*/  SHF.R.U64 R14, R14, 0x2, R13.reuse ;  /* 0x000000020e0e7819 */ /* 0x100fe4000000120d */
[----:B------:R-:W-:Y:S02]  /*2630*/  ISETP.GT.U32.AND.EX P0, PT, R13, RZ, PT, P0 ;  /* 0x000000ff0d00720c */ /* 0x000fe40003f04100 */
[----:B------:R-:W-:-:S11]  /*2640*/  SHF.R.U32.HI R13, RZ, 0x2, R13 ;  /* 0x00000002ff0d7819 */ /* 0x000fd6000001160d */
[----:B------:R-:W-:Y:S05]  /*2650*/  @P0 BRA `(.L_x_10) ;  /* 0xffffffd800d00947 */ /* 0x000fea000383ffff */
.L_x_1:
[----:B------:R-:W-:Y:S05]  /*2660*/  BSYNC.RECONVERGENT B0 ;  /* 0x0000000000007941 */ /* 0x000fea0003800200 */
.L_x_0:
[----:B------:R-:W2:Y:S01]  /*2670*/  LDCU.64 UR4, c[0x0][0x380] ;  /* 0x00007000ff0477ac */ /* 0x000ea20008000a00 */
[----:B------:R3:W4:Y:S01]  /*2680*/  I2F.F64.U32 R8, R0 ;  /* 0x0000000000087312 */ /* 0x0007220000201800 */
[----:B------:R-:W-:Y:S02]  /*2690*/  IMAD.MOV.U32 R10, RZ, RZ, R3 ;  /* 0x000000ffff0a7224 */ /* 0x000fe400078e0003 */
[----:B------:R-:W-:Y:S02]  /*26a0*/  IMAD.MOV.U32 R14, RZ, RZ, R4 ;  /* 0x000000ffff0e7224 */ /* 0x000fe400078e0004 */
[----:B------:R-:W-:Y:S02]  /*26b0*/  IMAD.MOV.U32 R11, RZ, RZ, RZ ;  /* 0x000000ffff0b7224 */ /* 0x000fe400078e00ff */
[----:B------:R-:W-:Y:S01]  /*26c0*/  IMAD.MOV.U32 R12, RZ, RZ, R5 ;  /* 0x000000ffff0c7224 */ /* 0x000fe200078e0005 */
[----:B--2---:R-:W-:Y:S02]  /*26d0*/  ULOP3.LUT UR6, UR4, 0xaad26b49, URZ, 0x3c, !UPT ;  /* 0xaad26b4904067892 */ /* 0x004fe4000f8e3cff */
[----:B------:R-:W-:-:S02]  /*26e0*/  ULOP3.LUT UR4, UR5, 0xf7dcefdd, URZ, 0x3c, !UPT ;  /* 0xf7dcefdd05047892 */ /* 0x000fc4000f8e3cff */
[----:B------:R-:W-:-:S04]  /*26f0*/  UIMAD UR6, UR6, 0x4182bed5, URZ ;  /* 0x4182bed5060678a4 */ /* 0x000fc8000f8e02ff */
[----:B------:R-:W-:-:S04]  /*2700*/  UIMAD UR4, UR4, -0x658354e5, UR6 ;  /* 0x9a7cab1b040478a4 */ /* 0x000fc8000f8e0206 */
[----:B------:R-:W-:-:S06]  /*2710*/  UIADD3 UR4, UPT, UPT, UR4, 0x6a788e, URZ ;  /* 0x006a788e04047890 */ /* 0x000fcc000fffe0ff */
[----:B01----:R-:W-:Y:S01]  /*2720*/  IMAD.U32 R5, RZ, RZ, UR4 ;  /* 0x00000004ff057e24 */ /* 0x003fe2000f8e00ff */
[----:B---34-:R-:W-:-:S06]  /*2730*/  UMOV UR4, URZ ;  /* 0x000000ff00047c82 */ /* 0x018fcc0008000000 */
.L_x_11:
[----:B0-----:R-:W-:Y:S01]  /*2740*/  SHF.R.U32.HI R3, RZ, 0x2, R10 ;  /* 0x00000002ff037819 */ /* 0x001fe2000001160a */
[----:B------:R-:W-:Y:S01]  /*2750*/  IMAD.SHL.U32 R0, R12, 0x10, RZ ;  /* 0x000000100c007824 */ /* 0x000fe200078e00ff */
[----:B------:R-:W-:Y:S01]  /*2760*/  SHF.R.U32.HI R13, RZ, 0x2, R6 ;  /* 0x00000002ff0d7819 */ /* 0x000fe20000011606 */
[----:B-1----:R-:W-:Y:S01]  /*2770*/  F2F.F64.F32 R16, R11 ;  /* 0x0000000b00107310 */ /* 0x002fe20000201800 */
[----:B------:R-:W-:Y:S01]  /*2780*/  LOP3.LUT R3, R3, R10, RZ, 0x3c, !PT ;  /* 0x0000000a03037212 */ /* 0x000fe200078e3cff */
[----:B------:R-:W-:Y:S01]  /*2790*/  UIADD3 UR4, UPT, UPT, UR4, 0x4, URZ ;  /* 0x0000000404047890 */ /* 0x000fe2000fffe0ff */
[----:B------:R-:W-:-:S03]  /*27a0*/  LOP3.LUT R13, R13, R6, RZ, 0x3c, !PT ;  /* 0x000000060d0d7212 */ /* 0x000fc600078e3cff */
[----:B------:R-:W-:Y:S01]  /*27b0*/  IMAD.SHL.U32 R2, R3, 0x2, RZ ;  /* 0x0000000203027824 */ /* 0x000fe200078e00ff */
[----:B------:R-:W-:-:S04]  /*27c0*/  UISETP.NE.AND UP0, UPT, UR4, 0x4c4b40, UPT ;  /* 0x004c4b400400788c */ /* 0x000fc8000bf05270 */
[----:B------:R-:W-:Y:S01]  /*27d0*/  LOP3.LUT R3, R3, R2, R0, 0x96, !PT ;  /* 0x0000000203037212 */ /* 0x000fe200078e9600 */
[----:B------:R-:W-:-:S03]  /*27e0*/  IMAD.SHL.U32 R2, R13, 0x2, RZ ;  /* 0x000000020d027824 */ /* 0x000fc600078e00ff */
[----:B------:R-:W-:-:S05]  /*27f0*/  LOP3.LUT R6, R3, R12, RZ, 0x3c, !PT ;  /* 0x0000000c03067212 */ /* 0x000fca00078e3cff */
[C---:B------:R-:W-:Y:S02]  /*2800*/  IMAD.SHL.U32 R0, R6.reuse, 0x10, RZ ;  /* 0x0000001006007824 */ /* 0x040fe400078e00ff */
[----:B------:R-:W-:-:S03]  /*2810*/  IMAD.IADD R19, R6, 0x1, R5 ;  /* 0x0000000106137824 */ /* 0x000fc600078e0205 */
[----:B------:R-:W-:Y:S02]  /*2820*/  LOP3.LUT R13, R13, R2, R0, 0x96, !PT ;  /* 0x000000020d0d7212 */ /* 0x000fe400078e9600 */
[----:B------:R-:W-:Y:S02]  /*2830*/  SHF.R.U32.HI R0, RZ, 0x2, R7 ;  /* 0x00000002ff007819 */ /* 0x000fe40000011607 */
[----:B------:R-:W-:Y:S02]  /*2840*/  LOP3.LUT R4, R13, R6, RZ, 0x3c, !PT ;  /* 0x000000060d047212 */ /* 0x000fe400078e3cff */
[----:B------:R-:W-:Y:S02]  /*2850*/  LOP3.LUT R0, R0, R7, RZ, 0x3c, !PT ;  /* 0x0000000700007212 */ /* 0x000fe400078e3cff */
[----:B------:R-:W-:Y:S01]  /*2860*/  IADD3 R2, PT, PT, R5, 0x587c5, R4 ;  /* 0x000587c505027810 */ /* 0x000fe20007ffe004 */
[----:B------:R-:W-:Y:S01]  /*2870*/  IMAD.SHL.U32 R7, R4, 0x10, RZ ;  /* 0x0000001004077824 */ /* 0x000fe200078e00ff */
[----:B------:R-:W-:Y:S01]  /*2880*/  SHF.R.U32.HI R13, RZ, 0x2, R14 ;  /* 0x00000002ff0d7819 */ /* 0x000fe2000001160e */
[----:B------:R-:W-:-:S02]  /*2890*/  IMAD.SHL.U32 R10, R0, 0x2, RZ ;  /* 0x00000002000a7824 */ /* 0x000fc400078e00ff */
[----:B------:R-:W-:Y:S01]  /*28a0*/  IMAD.WIDE.U32 R2, R2, 0x200000, RZ ;  /* 0x0020000002027825 */ /* 0x000fe200078e00ff */
[----:B------:R-:W-:Y:S02]  /*28b0*/  LOP3.LUT R13, R13, R14, RZ, 0x3c, !PT ;  /* 0x0000000e0d0d7212 */ /* 0x000fe400078e3cff */
[----:B------:R-:W-:Y:S02]  /*28c0*/  LOP3.LUT R7, R0, R10, R7, 0x96, !PT ;  /* 0x0000000a00077212 */ /* 0x000fe400078e9607 */
[----:B------:R-:W-:Y:S01]  /*28d0*/  LOP3.LUT R18, R2, R19, RZ, 0x3c, !PT ;  /* 0x0000001302127212 */ /* 0x000fe200078e3cff */
[----:B------:R-:W-:Y:S01]  /*28e0*/  IMAD.MOV.U32 R19, RZ, RZ, R3 ;  /* 0x000000ffff137224 */ /* 0x000fe200078e0003 */
[----:B------:R-:W-:Y:S01]  /*28f0*/  LOP3.LUT R0, R7, R4, RZ, 0x3c, !PT ;  /* 0x0000000407007212 */ /* 0x000fe200078e3cff */
[----:B------:R-:W-:Y:S02]  /*2900*/  IMAD.SHL.U32 R3, R13, 0x2, RZ ;  /* 0x000000020d037824 */ /* 0x000fe400078e00ff */
[----:B------:R-:W0:Y:S01]  /*2910*/  I2F.F64.U64 R14, R18 ;  /* 0x00000012000e7312 */ /* 0x000e220000301800 */
[----:B------:R-:W-:Y:S01]  /*2920*/  IADD3 R7, PT, PT, R5, 0xb0f8a, R0 ;  /* 0x000b0f8a05077810 */ /* 0x000fe20007ffe000 */
[----:B------:R-:W-:-:S05]  /*2930*/  IMAD.SHL.U32 R2, R0, 0x10, RZ ;  /* 0x0000001000027824 */ /* 0x000fca00078e00ff */
[----:B------:R-:W-:Y:S01]  /*2940*/  LOP3.LUT R13, R13, R3, R2, 0x96, !PT ;  /* 0x000000030d0d7212 */ /* 0x000fe200078e9602 */
[----:B------:R-:W-:Y:S02]  /*2950*/  IMAD.MOV.U32 R2, RZ, RZ, 0x0 ;  /* 0x00000000ff027424 */ /* 0x000fe400078e00ff */
[----:B------:R-:W-:Y:S01]  /*2960*/  IMAD.MOV.U32 R3, RZ, RZ, 0x3ca00000 ;  /* 0x3ca00000ff037424 */ /* 0x000fe200078e00ff */
[----:B------:R-:W-:Y:S02]  /*2970*/  LOP3.LUT R10, R13, R0, RZ, 0x3c, !PT ;  /* 0x000000000d0a7212 */ /* 0x000fe400078e3cff */
[----:B------:R-:W-:Y:S02]  /*2980*/  SHF.R.U32.HI R13, RZ, 0x2, R6 ;  /* 0x00000002ff0d7819 */ /* 0x000fe40000011606 */
[----:B------:R-:W-:Y:S01]  /*2990*/  IADD3 R20, PT, PT, R5, 0x10974f, R10 ;  /* 0x0010974f05147810 */ /* 0x000fe20007ffe00a */
[----:B0-----:R-:W-:-:S04]  /*29a0*/  DFMA R14, R14, R2, 5.5511151231257827021e-17 ;  /* 0x3c9000000e0e742b */ /* 0x001fc80000000002 */
[----:B------:R-:W-:-:S04]  /*29b0*/  IMAD.WIDE.U32 R20, R20, 0x200000, RZ ;  /* 0x0020000014147825 */ /* 0x000fc800078e00ff */
[----:B------:R-:W-:Y:S01]  /*29c0*/  DADD R18, R14, -0.5 ;  /* 0xbfe000000e127429 */ /* 0x000fe20000000000 */
[----:B------:R-:W-:Y:S02]  /*29d0*/  LOP3.LUT R20, R20, R7, RZ, 0x3c, !PT ;  /* 0x0000000714147212 */ /* 0x000fe400078e3cff */
[----:B------:R-:W-:Y:S02]  /*29e0*/  SHF.R.U32.HI R7, RZ, 0x2, R12 ;  /* 0x00000002ff077819 */ /* 0x000fe4000001160c */
[----:B------:R-:W0:Y:S02]  /*29f0*/  I2F.F64.U64 R14, R20 ;  /* 0x00000014000e7312 */ /* 0x000e240000301800 */
[----:B------:R-:W-:Y:S01]  /*2a00*/  LOP3.LUT R7, R7, R12, RZ, 0x3c, !PT ;  /* 0x0000000c07077212 */ /* 0x000fe200078e3cff */
[----:B------:R-:W-:Y:S01]  /*2a10*/  DFMA R16, R8, R18, R16 ;  /* 0x000000120810722b */ /* 0x000fe20000000010 */
[----:B------:R-:W-:-:S03]  /*2a20*/  IMAD.SHL.U32 R12, R10, 0x10, RZ ;  /* 0x000000100a0c7824 */ /* 0x000fc600078e00ff */
[C---:B------:R-:W-:Y:S02]  /*2a30*/  IMAD.SHL.U32 R11, R7.reuse, 0x2, RZ ;  /* 0x00000002070b7824 */ /* 0x040fe400078e00ff */
[----:B------:R-:W1:Y:S03]  /*2a40*/  F2F.F32.F64 R19, R16 ;  /* 0x0000001000137310 */ /* 0x000e660000301000 */
[----:B------:R-:W-:Y:S02]  /*2a50*/  LOP3.LUT R11, R7, R11, R12, 0x96, !PT ;  /* 0x0000000b070b7212 */ /* 0x000fe400078e960c */
[----:B------:R-:W-:Y:S01]  /*2a60*/  LOP3.LUT R7, R13, R6, RZ, 0x3c, !PT ;  /* 0x000000060d077212 */ /* 0x000fe200078e3cff */
[----:B0-----:R-:W-:Y:S01]  /*2a70*/  DFMA R14, R14, R2, 5.5511151231257827021e-17 ;  /* 0x3c9000000e0e742b */ /* 0x001fe20000000002 */
[----:B------:R-:W-:-:S03]  /*2a80*/  LOP3.LUT R6, R11, R10, RZ, 0x3c, !PT ;  /* 0x0000000a0b067212 */ /* 0x000fc600078e3cff */
[----:B------:R-:W-:Y:S01]  /*2a90*/  IMAD.SHL.U32 R11, R7, 0x2, RZ ;  /* 0x00000002070b7824 */ /* 0x000fe200078e00ff */
[----:B------:R-:W-:Y:S01]  /*2aa0*/  IADD3 R23, PT, PT, R5, 0x161f14, R6 ;  /* 0x00161f1405177810 */ /* 0x000fe20007ffe006 */
[----:B------:R-:W-:Y:S02]  /*2ab0*/  IMAD.SHL.U32 R18, R6, 0x10, RZ ;  /* 0x0000001006127824 */ /* 0x000fe400078e00ff */
[----:B------:R-:W-:Y:S01]  /*2ac0*/  DADD R14, R14, -0.5 ;  /* 0xbfe000000e0e7429 */ /* 0x000fe20000000000 */
[----:B-1----:R-:W0:Y:S02]  /*2ad0*/  F2F.F64.F32 R12, R19 ;  /* 0x00000013000c7310 */ /* 0x002e240000201800 */
[----:B------:R-:W-:Y:S02]  /*2ae0*/  LOP3.LUT R7, R7, R11, R18, 0x96, !PT ;  /* 0x0000000b07077212 */ /* 0x000fe400078e9612 */
[----:B------:R-:W-:Y:S02]  /*2af0*/  SHF.R.U32.HI R11, RZ, 0x2, R4 ;  /* 0x00000002ff0b7819 */ /* 0x000fe40000011604 */
[----:B------:R-:W-:-:S02]  /*2b00*/  LOP3.LUT R7, R7, R6, RZ, 0x3c, !PT ;  /* 0x0000000607077212 */ /* 0x000fc400078e3cff */
[----:B------:R-:W-:Y:S02]  /*2b10*/  LOP3.LUT R11, R11, R4, RZ, 0x3c, !PT ;  /* 0x000000040b0b7212 */ /* 0x000fe400078e3cff */
[----:B------:R-:W-:Y:S01]  /*2b20*/  IADD3 R20, PT, PT, R5, 0x1ba6d9, R7 ;  /* 0x001ba6d905147810 */ /* 0x000fe20007ffe007 */
[----:B------:R-:W-:Y:S02]  /*2b30*/  IMAD.SHL.U32 R4, R7, 0x10, RZ ;  /* 0x0000001007047824 */ /* 0x000fe400078e00ff */
[----:B------:R-:W-:Y:S01]  /*2b40*/  IMAD.SHL.U32 R18, R11, 0x2, RZ ;  /* 0x000000020b127824 */ /* 0x000fe200078e00ff */
[----:B0-----:R-:W-:Y:S01]  /*2b50*/  DFMA R16, R8, R14, R12 ;  /* 0x0000000e0810722b */ /* 0x001fe2000000000c */
[----:B------:R-:W-:-:S03]  /*2b60*/  IMAD.WIDE.U32 R12, R20, 0x200000, RZ ;  /* 0x00200000140c7825 */ /* 0x000fc600078e00ff */
[----:B------:R-:W-:Y:S02]  /*2b70*/  LOP3.LUT R4, R11, R18, R4, 0x96, !PT ;  /* 0x000000120b047212 */ /* 0x000fe400078e9604 */
[----:B------:R-:W-:Y:S01]  /*2b80*/  SHF.R.U32.HI R11, RZ, 0x2, R0 ;  /* 0x00000002ff0b7819 */ /* 0x000fe20000011600 */
[----:B------:R-:W0:Y:S01]  /*2b90*/  F2F.F32.F64 R15, R16 ;  /* 0x00000010000f7310 */ /* 0x000e220000301000 */
[----:B------:R-:W-:Y:S01]  /*2ba0*/  LOP3.LUT R22, R12, R23, RZ, 0x3c, !PT ;  /* 0x000000170c167212 */ /* 0x000fe200078e3cff */
[----:B------:R-:W-:Y:S01]  /*2bb0*/  IMAD.MOV.U32 R23, RZ, RZ, R13 ;  /* 0x000000ffff177224 */ /* 0x000fe200078e000d */
[----:B------:R-:W-:Y:S02]  /*2bc0*/  LOP3.LUT R11, R11, R0, RZ, 0x3c, !PT ;  /* 0x000000000b0b7212 */ /* 0x000fe400078e3cff */
[----:B------:R-:W-:-:S03]  /*2bd0*/  LOP3.LUT R14, R4, R7, RZ, 0x3c, !PT ;  /* 0x00000007040e7212 */ /* 0x000fc600078e3cff */
[----:B------:R-:W1:Y:S01]  /*2be0*/  I2F.F64.U64 R18, R22 ;  /* 0x0000001600127312 */ /* 0x000e620000301800 */
[----:B------:R-:W-:Y:S02]  /*2bf0*/  IMAD.SHL.U32 R4, R11, 0x2, RZ ;  /* 0x000000020b047824 */ /* 0x000fe400078e00ff */
[----:B------:R-:W-:-:S05]  /*2c00*/  IMAD.SHL.U32 R0, R14, 0x10, RZ ;  /* 0x000000100e007824 */ /* 0x000fca00078e00ff */
[----:B0-----:R-:W0:Y:S01]  /*2c10*/  F2F.F64.F32 R16, R15 ;  /* 0x0000000f00107310 */ /* 0x001e220000201800 */
[----:B------:R-:W-:-:S04]  /*2c20*/  LOP3.LUT R11, R11, R4, R0, 0x96, !PT ;  /* 0x000000040b0b7212 */ /* 0x000fc800078e9600 */
[----:B------:R-:W-:Y:S01]  /*2c30*/  LOP3.LUT R12, R11, R14, RZ, 0x3c, !PT ;  /* 0x0000000e0b0c7212 */ /* 0x000fe200078e3cff */
[----:B-1----:R-:W-:Y:S01]  /*2c40*/  DFMA R18, R18, R2, 5.5511151231257827021e-17 ;  /* 0x3c9000001212742b */ /* 0x002fe20000000002 */
[C---:B------:R-:W-:Y:S02]  /*2c50*/  IADD3 R11, PT, PT, R5.reuse, 0x212e9e, R14 ;  /* 0x00212e9e050b7810 */ /* 0x040fe40007ffe00e */
[C---:B------:R-:W-:Y:S01]  /*2c60*/  IADD3 R20, PT, PT, R5.reuse, 0x26b663, R12 ;  /* 0x0026b66305147810 */ /* 0x040fe20007ffe00c */
[----:B------:R-:W-:-:S04]  /*2c70*/  VIADD R5, R5, 0x2c3e28 ;  /* 0x002c3e2805057836 */ /* 0x000fc80000000000 */
[----:B------:R-:W-:Y:S01]  /*2c80*/  DADD R18, R18, -0.5 ;  /* 0xbfe0000012127429 */ /* 0x000fe20000000000 */
[----:B------:R-:W-:-:S04]  /*2c90*/  IMAD.WIDE.U32 R20, R20, 0x200000, RZ ;  /* 0x0020000014147825 */ /* 0x000fc800078e00ff */
[----:B------:R-:W-:Y:S01]  /*2ca0*/  IMAD.MOV.U32 R23, RZ, RZ, R21 ;  /* 0x000000ffff177224 */ /* 0x000fe200078e0015 */
[----:B------:R-:W-:Y:S02]  /*2cb0*/  LOP3.LUT R22, R20, R11, RZ, 0x3c, !PT ;  /* 0x0000000b14167212 */ /* 0x000fe400078e3cff */
[----:B0-----:R-:W-:Y:S02]  /*2cc0*/  DFMA R16, R8, R18, R16 ;  /* 0x000000120810722b */ /* 0x001fe40000000010 */
[----:B------:R-:W0:Y:S08]  /*2cd0*/  I2F.F64.U64 R20, R22 ;  /* 0x0000001600147312 */ /* 0x000e300000301800 */
[----:B------:R-:W1:Y:S01]  /*2ce0*/  F2F.F32.F64 R16, R16 ;  /* 0x0000001000107310 */ /* 0x000e620000301000 */
[----:B0-----:R-:W-:-:S07]  /*2cf0*/  DFMA R20, R20, R2, 5.5511151231257827021e-17 ;  /* 0x3c9000001414742b */ /* 0x001fce0000000002 */
[----:B-1----:R-:W0:Y:S01]  /*2d00*/  F2F.F64.F32 R2, R16 ;  /* 0x0000001000027310 */ /* 0x002e220000201800 */
[----:B------:R-:W-:-:S08]  /*2d10*/  DADD R20, R20, -0.5 ;  /* 0xbfe0000014147429 */ /* 0x000fd00000000000 */
[----:B0-----:R-:W-:-:S06]  /*2d20*/  DFMA R2, R8, R20, R2 ;  /* 0x000000140802722b */ /* 0x001fcc0000000002 */
[----:B------:R0:W1:Y:S01]  /*2d30*/  F2F.F32.F64 R11, R2 ;  /* 0x00000002000b7310 */ /* 0x0000620000301000 */
[----:B------:R-:W-:Y:S05]  /*2d40*/  BRA.U UP0, `(.L_x_11) ;  /* 0xfffffff9007c7547 */ /* 0x000fea000b83ffff */
[----:B0-----:R-:W1:Y:S02]  /*2d50*/  LDC.64 R2, c[0x0][0x388] ;  /* 0x0000e200ff027b82 */ /* 0x001e640000000a00 */
[----:B-1----:R-:W-:Y:S01]  /*2d60*/  STG.E desc[UR8][R2.64], R11 ;  /* 0x0000000b02007986 */ /* 0x002fe2000c101908 */
[----:B------:R-:W-:Y:S05]  /*2d70*/  EXIT ;  /* 0x000000000000794d */ /* 0x000fea0003800000 */
.L_x_12:
[----:B------:R-:W-:-:S00]  /*2d80*/  BRA `(.L_x_12) ;  /* 0xfffffffc00fc7947 */ /* 0x000fc0000383ffff */
[----:B------:R-:W-:-:S00]  /*2d90*/  NOP ;  /* 0x0000000000007918 */ /* 0x000fc00000000000 */
        /* <DEDUP_REMOVED lines=14> */
.L_x_13:


//--------------------- .nv.global.init           --------------------------
	.section	.nv.global.init,"aw",@progbits
	.align	4
.nv.global.init:
	.type		mrg32k3aM1SubSeq,@object
	.size		mrg32k3aM1SubSeq,(mrg32k3aM2SubSeq - mrg32k3aM1SubSeq)
mrg32k3aM1SubSeq:
        /*0000*/ 	.byte	0x0b, 0xcc, 0xee, 0x04, 0x73, 0x29, 0x8b, 0x6f, 0xf6, 0x53, 0x03, 0xf6, 0x23, 0xf6, 0xea, 0xda
        /* <DEDUP_REMOVED lines=125> */
	.type		mrg32k3aM2SubSeq,@object
	.size		mrg32k3aM2SubSeq,(mrg32k3aM1 - mrg32k3aM2SubSeq)
mrg32k3aM2SubSeq:
        /* <DEDUP_REMOVED lines=126> */
	.type		mrg32k3aM1,@object
	.size		mrg32k3aM1,(mrg32k3aM1Seq - mrg32k3aM1)
mrg32k3aM1:
        /* <DEDUP_REMOVED lines=144> */
	.type		mrg32k3aM1Seq,@object
	.size		mrg32k3aM1Seq,(mrg32k3aM2 - mrg32k3aM1Seq)
mrg32k3aM1Seq:
        /* <DEDUP_REMOVED lines=144> */
	.type		mrg32k3aM2,@object
	.size		mrg32k3aM2,(mrg32k3aM2Seq - mrg32k3aM2)
mrg32k3aM2:
        /* <DEDUP_REMOVED lines=144> */
	.type		mrg32k3aM2Seq,@object
	.size		mrg32k3aM2Seq,(precalc_xorwow_matrix - mrg32k3aM2Seq)
mrg32k3aM2Seq:
        /* <DEDUP_REMOVED lines=144> */
	.type		precalc_xorwow_matrix,@object
	.size		precalc_xorwow_matrix,(precalc_xorwow_offset_matrix - precalc_xorwow_matrix)
precalc_xorwow_matrix:
        /* <DEDUP_REMOVED lines=6400> */
	.type		precalc_xorwow_offset_matrix,@object
	.size		precalc_xorwow_offset_matrix,(.L_1 - precalc_xorwow_offset_matrix)
precalc_xorwow_offset_matrix:
        /* <DEDUP_REMOVED lines=6400> */
.L_1:


//--------------------- .nv.shared.reserved.0     --------------------------
	.section	.nv.shared.reserved.0,"aw",@nobits
	.weak		__nv_reservedSMEM_offset_0_alias
	.size		__nv_reservedSMEM_offset_0_alias, 0, 64
	.other		__nv_reservedSMEM_offset_0_alias,@"STO_CUDA_RESERVED_SHARED STV_DEFAULT"
__nv_reservedSMEM_offset_0_alias:
	.zero		0
	.zero		64


//--------------------- .nv.constant0._Z11warm_up_gpulPf --------------------------
	.section	.nv.constant0._Z11warm_up_gpulPf,"a",@progbits
	.sectionflags	@""
	.align	4
.nv.constant0._Z11warm_up_gpulPf:
	.zero		912


//--------------------- SYMBOLS --------------------------

	.type		.nv.reservedSmem.offset0,@object
	.size		.nv.reservedSmem.offset0,0x4
